//
// Generated by NVIDIA NVVM Compiler
//
// Compiler Build ID: CL-36424714
// Cuda compilation tools, release 13.0, V13.0.88
// Based on NVVM 20.0.0
//

.version 9.0
.target sm_100
.address_size 64

	// .globl	_Z15transpose_rr_wcPiS_ii
// _ZZ29transpose_rc_wr_1d_shared_bufPiS_iiE3buf has been demoted
// _ZZ34transpose_rc_wr_2d_int4_shared_bufPiS_iiE3buf has been demoted

.visible .entry _Z15transpose_rr_wcPiS_ii(
	.param .u64 .ptr .align 1 _Z15transpose_rr_wcPiS_ii_param_0,
	.param .u64 .ptr .align 1 _Z15transpose_rr_wcPiS_ii_param_1,
	.param .u32 _Z15transpose_rr_wcPiS_ii_param_2,
	.param .u32 _Z15transpose_rr_wcPiS_ii_param_3
)
{
	.reg .pred 	%p<2>;
	.reg .b32 	%r<13>;
	.reg .b64 	%rd<9>;

	ld.param.u64 	%rd1, [_Z15transpose_rr_wcPiS_ii_param_0];
	ld.param.u64 	%rd2, [_Z15transpose_rr_wcPiS_ii_param_1];
	ld.param.u32 	%r2, [_Z15transpose_rr_wcPiS_ii_param_2];
	ld.param.u32 	%r3, [_Z15transpose_rr_wcPiS_ii_param_3];
	mov.u32 	%r4, %tid.x;
	mov.u32 	%r5, %ctaid.x;
	mov.u32 	%r6, %ntid.x;
	mad.lo.s32 	%r1, %r5, %r6, %r4;
	mul.lo.s32 	%r7, %r3, %r2;
	setp.ge.s32 	%p1, %r1, %r7;
	@%p1 bra 	$L__BB0_2;
	cvta.to.global.u64 	%rd3, %rd1;
	cvta.to.global.u64 	%rd4, %rd2;
	mul.wide.s32 	%rd5, %r1, 4;
	add.s64 	%rd6, %rd3, %rd5;
	ld.global.u32 	%r8, [%rd6];
	div.s32 	%r9, %r1, %r3;
	mul.lo.s32 	%r10, %r9, %r3;
	sub.s32 	%r11, %r1, %r10;
	mad.lo.s32 	%r12, %r11, %r2, %r9;
	mul.wide.s32 	%rd7, %r12, 4;
	add.s64 	%rd8, %rd4, %rd7;
	st.global.u32 	[%rd8], %r8;
$L__BB0_2:
	ret;

}
	// .globl	_Z15transpose_rc_wrPiS_ii
.visible .entry _Z15transpose_rc_wrPiS_ii(
	.param .u64 .ptr .align 1 _Z15transpose_rc_wrPiS_ii_param_0,
	.param .u64 .ptr .align 1 _Z15transpose_rc_wrPiS_ii_param_1,
	.param .u32 _Z15transpose_rc_wrPiS_ii_param_2,
	.param .u32 _Z15transpose_rc_wrPiS_ii_param_3
)
{
	.reg .pred 	%p<2>;
	.reg .b32 	%r<13>;
	.reg .b64 	%rd<9>;

	ld.param.u64 	%rd1, [_Z15transpose_rc_wrPiS_ii_param_0];
	ld.param.u64 	%rd2, [_Z15transpose_rc_wrPiS_ii_param_1];
	ld.param.u32 	%r2, [_Z15transpose_rc_wrPiS_ii_param_2];
	ld.param.u32 	%r3, [_Z15transpose_rc_wrPiS_ii_param_3];
	mov.u32 	%r4, %tid.x;
	mov.u32 	%r5, %ctaid.x;
	mov.u32 	%r6, %ntid.x;
	mad.lo.s32 	%r1, %r5, %r6, %r4;
	mul.lo.s32 	%r7, %r3, %r2;
	setp.ge.s32 	%p1, %r1, %r7;
	@%p1 bra 	$L__BB1_2;
	cvta.to.global.u64 	%rd3, %rd1;
	cvta.to.global.u64 	%rd4, %rd2;
	div.s32 	%r8, %r1, %r2;
	mul.lo.s32 	%r9, %r8, %r2;
	sub.s32 	%r10, %r1, %r9;
	mad.lo.s32 	%r11, %r10, %r3, %r8;
	mul.wide.s32 	%rd5, %r11, 4;
	add.s64 	%rd6, %rd3, %rd5;
	ld.global.u32 	%r12, [%rd6];
	mul.wide.s32 	%rd7, %r1, 4;
	add.s64 	%rd8, %rd4, %rd7;
	st.global.u32 	[%rd8], %r12;
$L__BB1_2:
	ret;

}
	// .globl	_Z18transpose_rc_wr_f4PiS_ii
.visible .entry _Z18transpose_rc_wr_f4PiS_ii(
	.param .u64 .ptr .align 1 _Z18transpose_rc_wr_f4PiS_ii_param_0,
	.param .u64 .ptr .align 1 _Z18transpose_rc_wr_f4PiS_ii_param_1,
	.param .u32 _Z18transpose_rc_wr_f4PiS_ii_param_2,
	.param .u32 _Z18transpose_rc_wr_f4PiS_ii_param_3
)
{
	.reg .pred 	%p<4>;
	.reg .b32 	%r<19>;
	.reg .b64 	%rd<13>;

	ld.param.u64 	%rd1, [_Z18transpose_rc_wr_f4PiS_ii_param_0];
	ld.param.u64 	%rd2, [_Z18transpose_rc_wr_f4PiS_ii_param_1];
	ld.param.u32 	%r5, [_Z18transpose_rc_wr_f4PiS_ii_param_2];
	ld.param.u32 	%r4, [_Z18transpose_rc_wr_f4PiS_ii_param_3];
	mov.u32 	%r7, %tid.x;
	mov.u32 	%r8, %ctaid.x;
	mov.u32 	%r9, %ntid.x;
	mad.lo.s32 	%r1, %r8, %r9, %r7;
	shl.b32 	%r10, %r1, 2;
	div.s32 	%r2, %r10, %r5;
	mul.lo.s32 	%r11, %r2, %r5;
	sub.s32 	%r12, %r10, %r11;
	setp.ge.s32 	%p1, %r2, %r4;
	add.s32 	%r13, %r12, 3;
	setp.ge.s32 	%p2, %r13, %r5;
	or.pred  	%p3, %p1, %p2;
	@%p3 bra 	$L__BB2_2;
	cvta.to.global.u64 	%rd3, %rd1;
	cvta.to.global.u64 	%rd4, %rd2;
	mad.lo.s32 	%r14, %r12, %r4, %r2;
	mul.wide.s32 	%rd5, %r14, 4;
	add.s64 	%rd6, %rd3, %rd5;
	ld.global.u32 	%r15, [%rd6];
	mul.wide.s32 	%rd7, %r4, 4;
	add.s64 	%rd8, %rd6, %rd7;
	ld.global.u32 	%r16, [%rd8];
	add.s64 	%rd9, %rd8, %rd7;
	ld.global.u32 	%r17, [%rd9];
	add.s64 	%rd10, %rd9, %rd7;
	ld.global.u32 	%r18, [%rd10];
	mul.wide.s32 	%rd11, %r1, 16;
	add.s64 	%rd12, %rd4, %rd11;
	st.global.v4.u32 	[%rd12], {%r15, %r16, %r17, %r18};
$L__BB2_2:
	ret;

}
	// .globl	_Z29transpose_rc_wr_1d_shared_bufPiS_ii
.visible .entry _Z29transpose_rc_wr_1d_shared_bufPiS_ii(
	.param .u64 .ptr .align 1 _Z29transpose_rc_wr_1d_shared_bufPiS_ii_param_0,
	.param .u64 .ptr .align 1 _Z29transpose_rc_wr_1d_shared_bufPiS_ii_param_1,
	.param .u32 _Z29transpose_rc_wr_1d_shared_bufPiS_ii_param_2,
	.param .u32 _Z29transpose_rc_wr_1d_shared_bufPiS_ii_param_3
)
{
	.reg .pred 	%p<2>;
	.reg .b32 	%r<17>;
	.reg .b64 	%rd<9>;
	// demoted variable
	.shared .align 4 .b8 _ZZ29transpose_rc_wr_1d_shared_bufPiS_iiE3buf[4096];
	ld.param.u64 	%rd1, [_Z29transpose_rc_wr_1d_shared_bufPiS_ii_param_0];
	ld.param.u64 	%rd2, [_Z29transpose_rc_wr_1d_shared_bufPiS_ii_param_1];
	ld.param.u32 	%r3, [_Z29transpose_rc_wr_1d_shared_bufPiS_ii_param_2];
	ld.param.u32 	%r4, [_Z29transpose_rc_wr_1d_shared_bufPiS_ii_param_3];
	mov.u32 	%r5, %tid.x;
	mov.u32 	%r6, %ctaid.x;
	mov.u32 	%r7, %ntid.x;
	mad.lo.s32 	%r1, %r6, %r7, %r5;
	mul.lo.s32 	%r8, %r4, %r3;
	setp.ge.s32 	%p1, %r1, %r8;
	shl.b32 	%r9, %r5, 2;
	mov.u32 	%r10, _ZZ29transpose_rc_wr_1d_shared_bufPiS_iiE3buf;
	add.s32 	%r2, %r10, %r9;
	@%p1 bra 	$L__BB3_2;
	cvta.to.global.u64 	%rd3, %rd1;
	div.s32 	%r11, %r1, %r3;
	mul.lo.s32 	%r12, %r11, %r3;
	sub.s32 	%r13, %r1, %r12;
	mad.lo.s32 	%r14, %r13, %r4, %r11;
	mul.wide.s32 	%rd4, %r14, 4;
	add.s64 	%rd5, %rd3, %rd4;
	ld.global.u32 	%r15, [%rd5];
	st.shared.u32 	[%r2], %r15;
$L__BB3_2:
	cvta.to.global.u64 	%rd6, %rd2;
	bar.sync 	0;
	ld.shared.u32 	%r16, [%r2];
	mul.wide.s32 	%rd7, %r1, 4;
	add.s64 	%rd8, %rd6, %rd7;
	st.global.u32 	[%rd8], %r16;
	ret;

}
	// .globl	_Z18transpose_rr_wc_2dPiS_ii
.visible .entry _Z18transpose_rr_wc_2dPiS_ii(
	.param .u64 .ptr .align 1 _Z18transpose_rr_wc_2dPiS_ii_param_0,
	.param .u64 .ptr .align 1 _Z18transpose_rr_wc_2dPiS_ii_param_1,
	.param .u32 _Z18transpose_rr_wc_2dPiS_ii_param_2,
	.param .u32 _Z18transpose_rr_wc_2dPiS_ii_param_3
)
{
	.reg .pred 	%p<4>;
	.reg .b32 	%r<16>;
	.reg .b64 	%rd<9>;

	ld.param.u64 	%rd1, [_Z18transpose_rr_wc_2dPiS_ii_param_0];
	ld.param.u64 	%rd2, [_Z18transpose_rr_wc_2dPiS_ii_param_1];
	ld.param.u32 	%r5, [_Z18transpose_rr_wc_2dPiS_ii_param_2];
	ld.param.u32 	%r4, [_Z18transpose_rr_wc_2dPiS_ii_param_3];
	mov.u32 	%r6, %tid.x;
	mov.u32 	%r7, %ctaid.x;
	mov.u32 	%r8, %ntid.x;
	mad.lo.s32 	%r1, %r7, %r8, %r6;
	mov.u32 	%r9, %tid.y;
	mov.u32 	%r10, %ctaid.y;
	mov.u32 	%r11, %ntid.y;
	mad.lo.s32 	%r12, %r10, %r11, %r9;
	setp.ge.s32 	%p1, %r1, %r4;
	setp.ge.s32 	%p2, %r12, %r5;
	or.pred  	%p3, %p1, %p2;
	@%p3 bra 	$L__BB4_2;
	cvta.to.global.u64 	%rd3, %rd1;
	cvta.to.global.u64 	%rd4, %rd2;
	mad.lo.s32 	%r13, %r4, %r12, %r1;
	mul.wide.s32 	%rd5, %r13, 4;
	add.s64 	%rd6, %rd3, %rd5;
	ld.global.u32 	%r14, [%rd6];
	mad.lo.s32 	%r15, %r5, %r1, %r12;
	mul.wide.s32 	%rd7, %r15, 4;
	add.s64 	%rd8, %rd4, %rd7;
	st.global.u32 	[%rd8], %r14;
$L__BB4_2:
	ret;

}
	// .globl	_Z18transpose_rc_wr_2dPiS_ii
.visible .entry _Z18transpose_rc_wr_2dPiS_ii(
	.param .u64 .ptr .align 1 _Z18transpose_rc_wr_2dPiS_ii_param_0,
	.param .u64 .ptr .align 1 _Z18transpose_rc_wr_2dPiS_ii_param_1,
	.param .u32 _Z18transpose_rc_wr_2dPiS_ii_param_2,
	.param .u32 _Z18transpose_rc_wr_2dPiS_ii_param_3
)
{
	.reg .pred 	%p<4>;
	.reg .b32 	%r<16>;
	.reg .b64 	%rd<9>;

	ld.param.u64 	%rd1, [_Z18transpose_rc_wr_2dPiS_ii_param_0];
	ld.param.u64 	%rd2, [_Z18transpose_rc_wr_2dPiS_ii_param_1];
	ld.param.u32 	%r3, [_Z18transpose_rc_wr_2dPiS_ii_param_2];
	ld.param.u32 	%r5, [_Z18transpose_rc_wr_2dPiS_ii_param_3];
	mov.u32 	%r6, %tid.x;
	mov.u32 	%r7, %ctaid.x;
	mov.u32 	%r8, %ntid.x;
	mad.lo.s32 	%r1, %r7, %r8, %r6;
	mov.u32 	%r9, %tid.y;
	mov.u32 	%r10, %ctaid.y;
	mov.u32 	%r11, %ntid.y;
	mad.lo.s32 	%r12, %r10, %r11, %r9;
	setp.ge.s32 	%p1, %r1, %r3;
	setp.ge.s32 	%p2, %r12, %r5;
	or.pred  	%p3, %p1, %p2;
	@%p3 bra 	$L__BB5_2;
	cvta.to.global.u64 	%rd3, %rd1;
	cvta.to.global.u64 	%rd4, %rd2;
	mad.lo.s32 	%r13, %r5, %r1, %r12;
	mul.wide.s32 	%rd5, %r13, 4;
	add.s64 	%rd6, %rd3, %rd5;
	ld.global.u32 	%r14, [%rd6];
	mad.lo.s32 	%r15, %r3, %r12, %r1;
	mul.wide.s32 	%rd7, %r15, 4;
	add.s64 	%rd8, %rd4, %rd7;
	st.global.u32 	[%rd8], %r14;
$L__BB5_2:
	ret;

}
	// .globl	_Z23transpose_rr_wc_2d_int4PiS_ii
.visible .entry _Z23transpose_rr_wc_2d_int4PiS_ii(
	.param .u64 .ptr .align 1 _Z23transpose_rr_wc_2d_int4PiS_ii_param_0,
	.param .u64 .ptr .align 1 _Z23transpose_rr_wc_2d_int4PiS_ii_param_1,
	.param .u32 _Z23transpose_rr_wc_2d_int4PiS_ii_param_2,
	.param .u32 _Z23transpose_rr_wc_2d_int4PiS_ii_param_3
)
{
	.reg .pred 	%p<4>;
	.reg .b32 	%r<26>;
	.reg .b64 	%rd<13>;

	ld.param.u64 	%rd1, [_Z23transpose_rr_wc_2d_int4PiS_ii_param_0];
	ld.param.u64 	%rd2, [_Z23transpose_rr_wc_2d_int4PiS_ii_param_1];
	ld.param.u32 	%r6, [_Z23transpose_rr_wc_2d_int4PiS_ii_param_2];
	ld.param.u32 	%r5, [_Z23transpose_rr_wc_2d_int4PiS_ii_param_3];
	mov.u32 	%r7, %tid.x;
	mov.u32 	%r8, %ctaid.x;
	mov.u32 	%r9, %ntid.x;
	mad.lo.s32 	%r1, %r8, %r9, %r7;
	mov.u32 	%r10, %tid.y;
	mov.u32 	%r11, %ctaid.y;
	mov.u32 	%r12, %ntid.y;
	mad.lo.s32 	%r13, %r11, %r12, %r10;
	shl.b32 	%r3, %r1, 2;
	or.b32  	%r14, %r3, 3;
	setp.ge.s32 	%p1, %r14, %r5;
	setp.ge.s32 	%p2, %r13, %r6;
	or.pred  	%p3, %p1, %p2;
	@%p3 bra 	$L__BB6_2;
	cvta.to.global.u64 	%rd3, %rd1;
	cvta.to.global.u64 	%rd4, %rd2;
	mul.lo.s32 	%r15, %r5, %r13;
	shr.s32 	%r16, %r15, 31;
	shr.u32 	%r17, %r16, 30;
	add.s32 	%r18, %r15, %r17;
	shr.s32 	%r19, %r18, 2;
	add.s32 	%r20, %r19, %r1;
	mul.wide.s32 	%rd5, %r20, 16;
	add.s64 	%rd6, %rd3, %rd5;
	ld.global.v4.u32 	{%r21, %r22, %r23, %r24}, [%rd6];
	mad.lo.s32 	%r25, %r6, %r3, %r13;
	mul.wide.s32 	%rd7, %r25, 4;
	add.s64 	%rd8, %rd4, %rd7;
	st.global.u32 	[%rd8], %r21;
	mul.wide.s32 	%rd9, %r6, 4;
	add.s64 	%rd10, %rd8, %rd9;
	st.global.u32 	[%rd10], %r22;
	add.s64 	%rd11, %rd10, %rd9;
	st.global.u32 	[%rd11], %r23;
	add.s64 	%rd12, %rd11, %rd9;
	st.global.u32 	[%rd12], %r24;
$L__BB6_2:
	ret;

}
	// .globl	_Z23transpose_rc_wr_2d_int4PiS_ii
.visible .entry _Z23transpose_rc_wr_2d_int4PiS_ii(
	.param .u64 .ptr .align 1 _Z23transpose_rc_wr_2d_int4PiS_ii_param_0,
	.param .u64 .ptr .align 1 _Z23transpose_rc_wr_2d_int4PiS_ii_param_1,
	.param .u32 _Z23transpose_rc_wr_2d_int4PiS_ii_param_2,
	.param .u32 _Z23transpose_rc_wr_2d_int4PiS_ii_param_3
)
{
	.reg .pred 	%p<4>;
	.reg .b32 	%r<26>;
	.reg .b64 	%rd<13>;

	ld.param.u64 	%rd1, [_Z23transpose_rc_wr_2d_int4PiS_ii_param_0];
	ld.param.u64 	%rd2, [_Z23transpose_rc_wr_2d_int4PiS_ii_param_1];
	ld.param.u32 	%r6, [_Z23transpose_rc_wr_2d_int4PiS_ii_param_2];
	ld.param.u32 	%r5, [_Z23transpose_rc_wr_2d_int4PiS_ii_param_3];
	mov.u32 	%r7, %tid.x;
	mov.u32 	%r8, %ctaid.x;
	mov.u32 	%r9, %ntid.x;
	mad.lo.s32 	%r1, %r8, %r9, %r7;
	mov.u32 	%r10, %tid.y;
	mov.u32 	%r11, %ctaid.y;
	mov.u32 	%r12, %ntid.y;
	mad.lo.s32 	%r13, %r11, %r12, %r10;
	setp.ge.s32 	%p1, %r1, %r5;
	shl.b32 	%r3, %r13, 2;
	or.b32  	%r14, %r3, 3;
	setp.ge.s32 	%p2, %r14, %r6;
	or.pred  	%p3, %p1, %p2;
	@%p3 bra 	$L__BB7_2;
	cvta.to.global.u64 	%rd3, %rd1;
	cvta.to.global.u64 	%rd4, %rd2;
	mad.lo.s32 	%r15, %r5, %r3, %r1;
	mul.wide.s32 	%rd5, %r15, 4;
	add.s64 	%rd6, %rd3, %rd5;
	ld.global.u32 	%r16, [%rd6];
	mul.wide.s32 	%rd7, %r5, 4;
	add.s64 	%rd8, %rd6, %rd7;
	ld.global.u32 	%r17, [%rd8];
	add.s64 	%rd9, %rd8, %rd7;
	ld.global.u32 	%r18, [%rd9];
	add.s64 	%rd10, %rd9, %rd7;
	ld.global.u32 	%r19, [%rd10];
	mul.lo.s32 	%r20, %r6, %r1;
	shr.s32 	%r21, %r20, 31;
	shr.u32 	%r22, %r21, 30;
	add.s32 	%r23, %r20, %r22;
	shr.s32 	%r24, %r23, 2;
	add.s32 	%r25, %r24, %r13;
	mul.wide.s32 	%rd11, %r25, 16;
	add.s64 	%rd12, %rd4, %rd11;
	st.global.v4.u32 	[%rd12], {%r16, %r17, %r18, %r19};
$L__BB7_2:
	ret;

}
	// .globl	_Z34transpose_rc_wr_2d_int4_shared_bufPiS_ii
.visible .entry _Z34transpose_rc_wr_2d_int4_shared_bufPiS_ii(
	.param .u64 .ptr .align 1 _Z34transpose_rc_wr_2d_int4_shared_bufPiS_ii_param_0,
	.param .u64 .ptr .align 1 _Z34transpose_rc_wr_2d_int4_shared_bufPiS_ii_param_1,
	.param .u32 _Z34transpose_rc_wr_2d_int4_shared_bufPiS_ii_param_2,
	.param .u32 _Z34transpose_rc_wr_2d_int4_shared_bufPiS_ii_param_3
)
{
	.reg .pred 	%p<6>;
	.reg .b32 	%r<30>;
	.reg .b64 	%rd<13>;
	// demoted variable
	.shared .align 4 .b8 _ZZ34transpose_rc_wr_2d_int4_shared_bufPiS_iiE3buf[4096];
	ld.param.u64 	%rd1, [_Z34transpose_rc_wr_2d_int4_shared_bufPiS_ii_param_0];
	ld.param.u64 	%rd2, [_Z34transpose_rc_wr_2d_int4_shared_bufPiS_ii_param_1];
	ld.param.u32 	%r6, [_Z34transpose_rc_wr_2d_int4_shared_bufPiS_ii_param_2];
	ld.param.u32 	%r5, [_Z34transpose_rc_wr_2d_int4_shared_bufPiS_ii_param_3];
	mov.u32 	%r7, %tid.x;
	mov.u32 	%r8, %ctaid.x;
	mov.u32 	%r9, %ntid.x;
	mad.lo.s32 	%r1, %r8, %r9, %r7;
	mov.u32 	%r10, %tid.y;
	mov.u32 	%r11, %ctaid.y;
	mov.u32 	%r12, %ntid.y;
	mad.lo.s32 	%r13, %r11, %r12, %r10;
	setp.lt.s32 	%p2, %r1, %r5;
	shl.b32 	%r2, %r13, 2;
	or.b32  	%r15, %r2, 3;
	setp.lt.s32 	%p3, %r15, %r6;
	and.pred  	%p1, %p2, %p3;
	shl.b32 	%r16, %r7, 8;
	mov.u32 	%r17, _ZZ34transpose_rc_wr_2d_int4_shared_bufPiS_iiE3buf;
	add.s32 	%r18, %r17, %r16;
	shl.b32 	%r19, %r10, 2;
	add.s32 	%r3, %r18, %r19;
	not.pred 	%p4, %p1;
	@%p4 bra 	$L__BB8_2;
	cvta.to.global.u64 	%rd3, %rd1;
	mad.lo.s32 	%r20, %r5, %r2, %r1;
	mul.wide.s32 	%rd4, %r20, 4;
	add.s64 	%rd5, %rd3, %rd4;
	ld.global.u32 	%r21, [%rd5];
	mul.wide.s32 	%rd6, %r5, 4;
	add.s64 	%rd7, %rd5, %rd6;
	ld.global.u32 	%r22, [%rd7];
	add.s64 	%rd8, %rd7, %rd6;
	ld.global.u32 	%r23, [%rd8];
	add.s64 	%rd9, %rd8, %rd6;
	ld.global.u32 	%r24, [%rd9];
	st.shared.u32 	[%r3], %r21;
	st.shared.u32 	[%r3+64], %r22;
	st.shared.u32 	[%r3+128], %r23;
	st.shared.u32 	[%r3+192], %r24;
$L__BB8_2:
	bar.sync 	0;
	@%p4 bra 	$L__BB8_4;
	ld.shared.u32 	%r25, [%r3];
	mad.lo.s32 	%r26, %r6, %r1, %r2;
	cvta.to.global.u64 	%rd10, %rd2;
	mul.wide.s32 	%rd11, %r26, 4;
	add.s64 	%rd12, %rd10, %rd11;
	st.global.u32 	[%rd12], %r25;
	ld.shared.u32 	%r27, [%r3+64];
	st.global.u32 	[%rd12+4], %r27;
	ld.shared.u32 	%r28, [%r3+128];
	st.global.u32 	[%rd12+8], %r28;
	ld.shared.u32 	%r29, [%r3+192];
	st.global.u32 	[%rd12+12], %r29;
$L__BB8_4:
	ret;

}


// ===== COMPILED SASS (sm_100) =====

	.target	sm_100

	.elftype	@"ET_EXEC"


//--------------------- .note.nv.tkinfo           --------------------------
	.section	.note.nv.tkinfo,"",@"SHT_NOTE"
	.sectionflags	@"SHF_NOTE_NV_TKINFO"
	.tkinfo
        /*0018*/ 	.word	0x00000002
        /*0030*/ 	.string	""
        /*0030*/ 	.string	"ptxas"
        /*0030*/ 	.string	"Cuda compilation tools, release 13.0, V13.0.88"
        /*0030*/ 	.string	"Build cuda_13.0.r13.0/compiler.36424714_0"
        /*0030*/ 	.string	"-arch sm_100 -m 64 "



//--------------------- .note.nv.cuinfo           --------------------------
	.section	.note.nv.cuinfo,"",@"SHT_NOTE"
	.sectionflags	@"SHF_NOTE_NV_CUINFO"
        /*0018*/ 	.short	0x0002
        /*001a*/ 	.short	0x0064
        /*001c*/ 	.short	0x0082
	.zero		2


//--------------------- .nv.info                  --------------------------
	.section	.nv.info,"",@"SHT_CUDA_INFO"
	.align	4


	//----- nvinfo : EIATTR_REGCOUNT
	.align		4
        /*0000*/ 	.byte	0x04, 0x2f
        /*0002*/ 	.short	(.L_1 - .L_0)
	.align		4
.L_0:
        /*0004*/ 	.word	index@(_Z15transpose_rr_wcPiS_ii)
        /*0008*/ 	.word	0x00000010


	//----- nvinfo : EIATTR_FRAME_SIZE
	.align		4
.L_1:
        /*000c*/ 	.byte	0x04, 0x11
        /*000e*/ 	.short	(.L_3 - .L_2)
	.align		4
.L_2:
        /*0010*/ 	.word	index@(_Z15transpose_rr_wcPiS_ii)
        /*0014*/ 	.word	0x00000000


	//----- nvinfo : EIATTR_REGCOUNT
	.align		4
.L_3:
        /*0018*/ 	.byte	0x04, 0x2f
        /*001a*/ 	.short	(.L_5 - .L_4)
	.align		4
.L_4:
        /*001c*/ 	.word	index@(_Z15transpose_rc_wrPiS_ii)
        /*0020*/ 	.word	0x0000000e


	//----- nvinfo : EIATTR_FRAME_SIZE
	.align		4
.L_5:
        /*0024*/ 	.byte	0x04, 0x11
        /*0026*/ 	.short	(.L_7 - .L_6)
	.align		4
.L_6:
        /*0028*/ 	.word	index@(_Z15transpose_rc_wrPiS_ii)
        /*002c*/ 	.word	0x00000000


	//----- nvinfo : EIATTR_REGCOUNT
	.align		4
.L_7:
        /*0030*/ 	.byte	0x04, 0x2f
        /*0032*/ 	.short	(.L_9 - .L_8)
	.align		4
.L_8:
        /*0034*/ 	.word	index@(_Z18transpose_rc_wr_f4PiS_ii)
        /*0038*/ 	.word	0x00000012


	//----- nvinfo : EIATTR_FRAME_SIZE
	.align		4
.L_9:
        /*003c*/ 	.byte	0x04, 0x11
        /*003e*/ 	.short	(.L_11 - .L_10)
	.align		4
.L_10:
        /*0040*/ 	.word	index@(_Z18transpose_rc_wr_f4PiS_ii)
        /*0044*/ 	.word	0x00000000


	//----- nvinfo : EIATTR_REGCOUNT
	.align		4
.L_11:
        /*0048*/ 	.byte	0x04, 0x2f
        /*004a*/ 	.short	(.L_13 - .L_12)
	.align		4
.L_12:
        /*004c*/ 	.word	index@(_Z29transpose_rc_wr_1d_shared_bufPiS_ii)
        /*0050*/ 	.word	0x0000000e


	//----- nvinfo : EIATTR_FRAME_SIZE
	.align		4
.L_13:
        /*0054*/ 	.byte	0x04, 0x11
        /*0056*/ 	.short	(.L_15 - .L_14)
	.align		4
.L_14:
        /*0058*/ 	.word	index@(_Z29transpose_rc_wr_1d_shared_bufPiS_ii)
        /*005c*/ 	.word	0x00000000


	//----- nvinfo : EIATTR_REGCOUNT
	.align		4
.L_15:
        /*0060*/ 	.byte	0x04, 0x2f
        /*0062*/ 	.short	(.L_17 - .L_16)
	.align		4
.L_16:
        /*0064*/ 	.word	index@(_Z18transpose_rr_wc_2dPiS_ii)
        /*0068*/ 	.word	0x0000000a


	//----- nvinfo : EIATTR_FRAME_SIZE
	.align		4
.L_17:
        /*006c*/ 	.byte	0x04, 0x11
        /*006e*/ 	.short	(.L_19 - .L_18)
	.align		4
.L_18:
        /*0070*/ 	.word	index@(_Z18transpose_rr_wc_2dPiS_ii)
        /*0074*/ 	.word	0x00000000


	//----- nvinfo : EIATTR_REGCOUNT
	.align		4
.L_19:
        /*0078*/ 	.byte	0x04, 0x2f
        /*007a*/ 	.short	(.L_21 - .L_20)
	.align		4
.L_20:
        /*007c*/ 	.word	index@(_Z18transpose_rc_wr_2dPiS_ii)
        /*0080*/ 	.word	0x0000000a


	//----- nvinfo : EIATTR_FRAME_SIZE
	.align		4
.L_21:
        /*0084*/ 	.byte	0x04, 0x11
        /*0086*/ 	.short	(.L_23 - .L_22)
	.align		4
.L_22:
        /*0088*/ 	.word	index@(_Z18transpose_rc_wr_2dPiS_ii)
        /*008c*/ 	.word	0x00000000


	//----- nvinfo : EIATTR_REGCOUNT
	.align		4
.L_23:
        /*0090*/ 	.byte	0x04, 0x2f
        /*0092*/ 	.short	(.L_25 - .L_24)
	.align		4
.L_24:
        /*0094*/ 	.word	index@(_Z23transpose_rr_wc_2d_int4PiS_ii)
        /*0098*/ 	.word	0x00000010


	//----- nvinfo : EIATTR_FRAME_SIZE
	.align		4
.L_25:
        /*009c*/ 	.byte	0x04, 0x11
        /*009e*/ 	.short	(.L_27 - .L_26)
	.align		4
.L_26:
        /*00a0*/ 	.word	index@(_Z23transpose_rr_wc_2d_int4PiS_ii)
        /*00a4*/ 	.word	0x00000000


	//----- nvinfo : EIATTR_REGCOUNT
	.align		4
.L_27:
        /*00a8*/ 	.byte	0x04, 0x2f
        /*00aa*/ 	.short	(.L_29 - .L_28)
	.align		4
.L_28:
        /*00ac*/ 	.word	index@(_Z23transpose_rc_wr_2d_int4PiS_ii)
        /*00b0*/ 	.word	0x00000015


	//----- nvinfo : EIATTR_FRAME_SIZE
	.align		4
.L_29:
        /*00b4*/ 	.byte	0x04, 0x11
        /*00b6*/ 	.short	(.L_31 - .L_30)
	.align		4
.L_30:
        /*00b8*/ 	.word	index@(_Z23transpose_rc_wr_2d_int4PiS_ii)
        /*00bc*/ 	.word	0x00000000


	//----- nvinfo : EIATTR_REGCOUNT
	.align		4
.L_31:
        /*00c0*/ 	.byte	0x04, 0x2f
        /*00c2*/ 	.short	(.L_33 - .L_32)
	.align		4
.L_32:
        /*00c4*/ 	.word	index@(_Z34transpose_rc_wr_2d_int4_shared_bufPiS_ii)
        /*00c8*/ 	.word	0x00000012


	//----- nvinfo : EIATTR_FRAME_SIZE
	.align		4
.L_33:
        /*00cc*/ 	.byte	0x04, 0x11
        /*00ce*/ 	.short	(.L_35 - .L_34)
	.align		4
.L_34:
        /*00d0*/ 	.word	index@(_Z34transpose_rc_wr_2d_int4_shared_bufPiS_ii)
        /*00d4*/ 	.word	0x00000000


	//----- nvinfo : EIATTR_MIN_STACK_SIZE
	.align		4
.L_35:
        /*00d8*/ 	.byte	0x04, 0x12
        /*00da*/ 	.short	(.L_37 - .L_36)
	.align		4
.L_36:
        /*00dc*/ 	.word	index@(_Z34transpose_rc_wr_2d_int4_shared_bufPiS_ii)
        /*00e0*/ 	.word	0x00000000


	//----- nvinfo : EIATTR_MIN_STACK_SIZE
	.align		4
.L_37:
        /*00e4*/ 	.byte	0x04, 0x12
        /*00e6*/ 	.short	(.L_39 - .L_38)
	.align		4
.L_38:
        /*00e8*/ 	.word	index@(_Z23transpose_rc_wr_2d_int4PiS_ii)
        /*00ec*/ 	.word	0x00000000


	//----- nvinfo : EIATTR_MIN_STACK_SIZE
	.align		4
.L_39:
        /*00f0*/ 	.byte	0x04, 0x12
        /*00f2*/ 	.short	(.L_41 - .L_40)
	.align		4
.L_40:
        /*00f4*/ 	.word	index@(_Z23transpose_rr_wc_2d_int4PiS_ii)
        /*00f8*/ 	.word	0x00000000


	//----- nvinfo : EIATTR_MIN_STACK_SIZE
	.align		4
.L_41:
        /*00fc*/ 	.byte	0x04, 0x12
        /*00fe*/ 	.short	(.L_43 - .L_42)
	.align		4
.L_42:
        /*0100*/ 	.word	index@(_Z18transpose_rc_wr_2dPiS_ii)
        /*0104*/ 	.word	0x00000000


	//----- nvinfo : EIATTR_MIN_STACK_SIZE
	.align		4
.L_43:
        /*0108*/ 	.byte	0x04, 0x12
        /*010a*/ 	.short	(.L_45 - .L_44)
	.align		4
.L_44:
        /*010c*/ 	.word	index@(_Z18transpose_rr_wc_2dPiS_ii)
        /*0110*/ 	.word	0x00000000


	//----- nvinfo : EIATTR_MIN_STACK_SIZE
	.align		4
.L_45:
        /*0114*/ 	.byte	0x04, 0x12
        /*0116*/ 	.short	(.L_47 - .L_46)
	.align		4
.L_46:
        /*0118*/ 	.word	index@(_Z29transpose_rc_wr_1d_shared_bufPiS_ii)
        /*011c*/ 	.word	0x00000000


	//----- nvinfo : EIATTR_MIN_STACK_SIZE
	.align		4
.L_47:
        /*0120*/ 	.byte	0x04, 0x12
        /*0122*/ 	.short	(.L_49 - .L_48)
	.align		4
.L_48:
        /*0124*/ 	.word	index@(_Z18transpose_rc_wr_f4PiS_ii)
        /*0128*/ 	.word	0x00000000


	//----- nvinfo : EIATTR_MIN_STACK_SIZE
	.align		4
.L_49:
        /*012c*/ 	.byte	0x04, 0x12
        /*012e*/ 	.short	(.L_51 - .L_50)
	.align		4
.L_50:
        /*0130*/ 	.word	index@(_Z15transpose_rc_wrPiS_ii)
        /*0134*/ 	.word	0x00000000


	//----- nvinfo : EIATTR_MIN_STACK_SIZE
	.align		4
.L_51:
        /*0138*/ 	.byte	0x04, 0x12
        /*013a*/ 	.short	(.L_53 - .L_52)
	.align		4
.L_52:
        /*013c*/ 	.word	index@(_Z15transpose_rr_wcPiS_ii)
        /*0140*/ 	.word	0x00000000
.L_53:


//--------------------- .nv.compat                --------------------------
	.section	.nv.compat,"",@"SHT_CUDA_COMPAT_INFO"
	.align	4
        /*0000*/ 	.byte	0x02, 0x09, 0x00, 0x00, 0x02, 0x02, 0x01, 0x00, 0x02, 0x05, 0x05, 0x00, 0x03, 0x07, 0x01, 0x01
        /*0010*/ 	.byte	0x02, 0x03, 0x00, 0x00, 0x02, 0x06, 0x01, 0x00, 0x04, 0x0b, 0x08, 0x00, 0x09, 0x00, 0x00, 0x00
        /*0020*/ 	.byte	0x00, 0x00, 0x00, 0x00


//--------------------- .nv.info._Z34transpose_rc_wr_2d_int4_shared_bufPiS_ii --------------------------
	.section	.nv.info._Z34transpose_rc_wr_2d_int4_shared_bufPiS_ii,"",@"SHT_CUDA_INFO"
	.sectionflags	@""
	.align	4


	//----- nvinfo : EIATTR_CUDA_API_VERSION
	.align		4
        /*0000*/ 	.byte	0x04, 0x37
        /*0002*/ 	.short	(.L_55 - .L_54)
.L_54:
        /*0004*/ 	.word	0x00000082


	//----- nvinfo : EIATTR_KPARAM_INFO
	.align		4
.L_55:
        /*0008*/ 	.byte	0x04, 0x17
        /*000a*/ 	.short	(.L_57 - .L_56)
.L_56:
        /*000c*/ 	.word	0x00000000
        /*0010*/ 	.short	0x0003
        /*0012*/ 	.short	0x0014
        /*0014*/ 	.byte	0x00, 0xf0, 0x11, 0x00


	//----- nvinfo : EIATTR_KPARAM_INFO
	.align		4
.L_57:
        /*0018*/ 	.byte	0x04, 0x17
        /*001a*/ 	.short	(.L_59 - .L_58)
.L_58:
        /*001c*/ 	.word	0x00000000
        /*0020*/ 	.short	0x0002
        /*0022*/ 	.short	0x0010
        /*0024*/ 	.byte	0x00, 0xf0, 0x11, 0x00


	//----- nvinfo : EIATTR_KPARAM_INFO
	.align		4
.L_59:
        /*0028*/ 	.byte	0x04, 0x17
        /*002a*/ 	.short	(.L_61 - .L_60)
.L_60:
        /*002c*/ 	.word	0x00000000
        /*0030*/ 	.short	0x0001
        /*0032*/ 	.short	0x0008
        /*0034*/ 	.byte	0x00, 0xf5, 0x21, 0x00


	//----- nvinfo : EIATTR_KPARAM_INFO
	.align		4
.L_61:
        /*0038*/ 	.byte	0x04, 0x17
        /*003a*/ 	.short	(.L_63 - .L_62)
.L_62:
        /*003c*/ 	.word	0x00000000
        /*0040*/ 	.short	0x0000
        /*0042*/ 	.short	0x0000
        /*0044*/ 	.byte	0x00, 0xf5, 0x21, 0x00


	//----- nvinfo : EIATTR_SPARSE_MMA_MASK
	.align		4
.L_63:
        /*0048*/ 	.byte	0x03, 0x50
        /*004a*/ 	.short	0x0000


	//----- nvinfo : EIATTR_MAXREG_COUNT
	.align		4
        /*004c*/ 	.byte	0x03, 0x1b
        /*004e*/ 	.short	0x00ff


	//----- nvinfo : EIATTR_NUM_BARRIERS
	.align		4
        /*0050*/ 	.byte	0x02, 0x4c
        /*0052*/ 	.byte	0x01
	.zero		1


	//----- nvinfo : EIATTR_MERCURY_ISA_VERSION
	.align		4
        /*0054*/ 	.byte	0x03, 0x5f
        /*0056*/ 	.short	0x0101


	//----- nvinfo : EIATTR_VRC_CTA_INIT_COUNT
	.align		4
        /*0058*/ 	.byte	0x02, 0x4a
	.zero		1
	.zero		1


	//----- nvinfo : EIATTR_EXIT_INSTR_OFFSETS
	.align		4
        /*005c*/ 	.byte	0x04, 0x1c
        /*005e*/ 	.short	(.L_65 - .L_64)


	//   ....[0]....
.L_64:
        /*0060*/ 	.word	0x00000230


	//   ....[1]....
        /*0064*/ 	.word	0x000002f0


	//----- nvinfo : EIATTR_CBANK_PARAM_SIZE
	.align		4
.L_65:
        /*0068*/ 	.byte	0x03, 0x19
        /*006a*/ 	.short	0x0018


	//----- nvinfo : EIATTR_PARAM_CBANK
	.align		4
        /*006c*/ 	.byte	0x04, 0x0a
        /*006e*/ 	.short	(.L_67 - .L_66)
	.align		4
.L_66:
        /*0070*/ 	.word	index@(.nv.constant0._Z34transpose_rc_wr_2d_int4_shared_bufPiS_ii)
        /*0074*/ 	.short	0x0380
        /*0076*/ 	.short	0x0018


	//----- nvinfo : EIATTR_SW_WAR
	.align		4
.L_67:
        /*0078*/ 	.byte	0x04, 0x36
        /*007a*/ 	.short	(.L_69 - .L_68)
.L_68:
        /*007c*/ 	.word	0x00000008
.L_69:


//--------------------- .nv.info._Z23transpose_rc_wr_2d_int4PiS_ii --------------------------
	.section	.nv.info._Z23transpose_rc_wr_2d_int4PiS_ii,"",@"SHT_CUDA_INFO"
	.sectionflags	@""
	.align	4


	//----- nvinfo : EIATTR_CUDA_API_VERSION
	.align		4
        /*0000*/ 	.byte	0x04, 0x37
        /*0002*/ 	.short	(.L_71 - .L_70)
.L_70:
        /*0004*/ 	.word	0x00000082


	//----- nvinfo : EIATTR_KPARAM_INFO
	.align		4
.L_71:
        /*0008*/ 	.byte	0x04, 0x17
        /*000a*/ 	.short	(.L_73 - .L_72)
.L_72:
        /*000c*/ 	.word	0x00000000
        /*0010*/ 	.short	0x0003
        /*0012*/ 	.short	0x0014
        /*0014*/ 	.byte	0x00, 0xf0, 0x11, 0x00


	//----- nvinfo : EIATTR_KPARAM_INFO
	.align		4
.L_73:
        /*0018*/ 	.byte	0x04, 0x17
        /*001a*/ 	.short	(.L_75 - .L_74)
.L_74:
        /*001c*/ 	.word	0x00000000
        /*0020*/ 	.short	0x0002
        /*0022*/ 	.short	0x0010
        /*0024*/ 	.byte	0x00, 0xf0, 0x11, 0x00


	//----- nvinfo : EIATTR_KPARAM_INFO
	.align		4
.L_75:
        /*0028*/ 	.byte	0x04, 0x17
        /*002a*/ 	.short	(.L_77 - .L_76)
.L_76:
        /*002c*/ 	.word	0x00000000
        /*0030*/ 	.short	0x0001
        /*0032*/ 	.short	0x0008
        /*0034*/ 	.byte	0x00, 0xf5, 0x21, 0x00


	//----- nvinfo : EIATTR_KPARAM_INFO
	.align		4
.L_77:
        /*0038*/ 	.byte	0x04, 0x17
        /*003a*/ 	.short	(.L_79 - .L_78)
.L_78:
        /*003c*/ 	.word	0x00000000
        /*0040*/ 	.short	0x0000
        /*0042*/ 	.short	0x0000
        /*0044*/ 	.byte	0x00, 0xf5, 0x21, 0x00


	//----- nvinfo : EIATTR_SPARSE_MMA_MASK
	.align		4
.L_79:
        /*0048*/ 	.byte	0x03, 0x50
        /*004a*/ 	.short	0x0000


	//----- nvinfo : EIATTR_MAXREG_COUNT
	.align		4
        /*004c*/ 	.byte	0x03, 0x1b
        /*004e*/ 	.short	0x00ff


	//----- nvinfo : EIATTR_MERCURY_ISA_VERSION
	.align		4
        /*0050*/ 	.byte	0x03, 0x5f
        /*0052*/ 	.short	0x0101


	//----- nvinfo : EIATTR_VRC_CTA_INIT_COUNT
	.align		4
        /*0054*/ 	.byte	0x02, 0x4a
	.zero		1
	.zero		1


	//----- nvinfo : EIATTR_EXIT_INSTR_OFFSETS
	.align		4
        /*0058*/ 	.byte	0x04, 0x1c
        /*005a*/ 	.short	(.L_81 - .L_80)


	//   ....[0]....
.L_80:
        /*005c*/ 	.word	0x000000e0


	//   ....[1]....
        /*0060*/ 	.word	0x00000210


	//----- nvinfo : EIATTR_CBANK_PARAM_SIZE
	.align		4
.L_81:
        /*0064*/ 	.byte	0x03, 0x19
        /*0066*/ 	.short	0x0018


	//----- nvinfo : EIATTR_PARAM_CBANK
	.align		4
        /*0068*/ 	.byte	0x04, 0x0a
        /*006a*/ 	.short	(.L_83 - .L_82)
	.align		4
.L_82:
        /*006c*/ 	.word	index@(.nv.constant0._Z23transpose_rc_wr_2d_int4PiS_ii)
        /*0070*/ 	.short	0x0380
        /*0072*/ 	.short	0x0018


	//----- nvinfo : EIATTR_SW_WAR
	.align		4
.L_83:
        /*0074*/ 	.byte	0x04, 0x36
        /*0076*/ 	.short	(.L_85 - .L_84)
.L_84:
        /*0078*/ 	.word	0x00000008
.L_85:


//--------------------- .nv.info._Z23transpose_rr_wc_2d_int4PiS_ii --------------------------
	.section	.nv.info._Z23transpose_rr_wc_2d_int4PiS_ii,"",@"SHT_CUDA_INFO"
	.sectionflags	@""
	.align	4


	//----- nvinfo : EIATTR_CUDA_API_VERSION
	.align		4
        /*0000*/ 	.byte	0x04, 0x37
        /*0002*/ 	.short	(.L_87 - .L_86)
.L_86:
        /*0004*/ 	.word	0x00000082


	//----- nvinfo : EIATTR_KPARAM_INFO
	.align		4
.L_87:
        /*0008*/ 	.byte	0x04, 0x17
        /*000a*/ 	.short	(.L_89 - .L_88)
.L_88:
        /*000c*/ 	.word	0x00000000
        /*0010*/ 	.short	0x0003
        /*0012*/ 	.short	0x0014
        /*0014*/ 	.byte	0x00, 0xf0, 0x11, 0x00


	//----- nvinfo : EIATTR_KPARAM_INFO
	.align		4
.L_89:
        /*0018*/ 	.byte	0x04, 0x17
        /*001a*/ 	.short	(.L_91 - .L_90)
.L_90:
        /*001c*/ 	.word	0x00000000
        /*0020*/ 	.short	0x0002
        /*0022*/ 	.short	0x0010
        /*0024*/ 	.byte	0x00, 0xf0, 0x11, 0x00


	//----- nvinfo : EIATTR_KPARAM_INFO
	.align		4
.L_91:
        /*0028*/ 	.byte	0x04, 0x17
        /*002a*/ 	.short	(.L_93 - .L_92)
.L_92:
        /*002c*/ 	.word	0x00000000
        /*0030*/ 	.short	0x0001
        /*0032*/ 	.short	0x0008
        /*0034*/ 	.byte	0x00, 0xf5, 0x21, 0x00


	//----- nvinfo : EIATTR_KPARAM_INFO
	.align		4
.L_93:
        /*0038*/ 	.byte	0x04, 0x17
        /*003a*/ 	.short	(.L_95 - .L_94)
.L_94:
        /*003c*/ 	.word	0x00000000
        /*0040*/ 	.short	0x0000
        /*0042*/ 	.short	0x0000
        /*0044*/ 	.byte	0x00, 0xf5, 0x21, 0x00


	//----- nvinfo : EIATTR_SPARSE_MMA_MASK
	.align		4
.L_95:
        /*0048*/ 	.byte	0x03, 0x50
        /*004a*/ 	.short	0x0000


	//----- nvinfo : EIATTR_MAXREG_COUNT
	.align		4
        /*004c*/ 	.byte	0x03, 0x1b
        /*004e*/ 	.short	0x00ff


	//----- nvinfo : EIATTR_MERCURY_ISA_VERSION
	.align		4
        /*0050*/ 	.byte	0x03, 0x5f
        /*0052*/ 	.short	0x0101


	//----- nvinfo : EIATTR_VRC_CTA_INIT_COUNT
	.align		4
        /*0054*/ 	.byte	0x02, 0x4a
	.zero		1
	.zero		1


	//----- nvinfo : EIATTR_EXIT_INSTR_OFFSETS
	.align		4
        /*0058*/ 	.byte	0x04, 0x1c
        /*005a*/ 	.short	(.L_97 - .L_96)


	//   ....[0]....
.L_96:
        /*005c*/ 	.word	0x000000e0


	//   ....[1]....
        /*0060*/ 	.word	0x00000210


	//----- nvinfo : EIATTR_CBANK_PARAM_SIZE
	.align		4
.L_97:
        /*0064*/ 	.byte	0x03, 0x19
        /*0066*/ 	.short	0x0018


	//----- nvinfo : EIATTR_PARAM_CBANK
	.align		4
        /*0068*/ 	.byte	0x04, 0x0a
        /*006a*/ 	.short	(.L_99 - .L_98)
	.align		4
.L_98:
        /*006c*/ 	.word	index@(.nv.constant0._Z23transpose_rr_wc_2d_int4PiS_ii)
        /*0070*/ 	.short	0x0380
        /*0072*/ 	.short	0x0018


	//----- nvinfo : EIATTR_SW_WAR
	.align		4
.L_99:
        /*0074*/ 	.byte	0x04, 0x36
        /*0076*/ 	.short	(.L_101 - .L_100)
.L_100:
        /*0078*/ 	.word	0x00000008
.L_101:


//--------------------- .nv.info._Z18transpose_rc_wr_2dPiS_ii --------------------------
	.section	.nv.info._Z18transpose_rc_wr_2dPiS_ii,"",@"SHT_CUDA_INFO"
	.sectionflags	@""
	.align	4


	//----- nvinfo : EIATTR_CUDA_API_VERSION
	.align		4
        /*0000*/ 	.byte	0x04, 0x37
        /*0002*/ 	.short	(.L_103 - .L_102)
.L_102:
        /*0004*/ 	.word	0x00000082


	//----- nvinfo : EIATTR_KPARAM_INFO
	.align		4
.L_103:
        /*0008*/ 	.byte	0x04, 0x17
        /*000a*/ 	.short	(.L_105 - .L_104)
.L_104:
        /*000c*/ 	.word	0x00000000
        /*0010*/ 	.short	0x0003
        /*0012*/ 	.short	0x0014
        /*0014*/ 	.byte	0x00, 0xf0, 0x11, 0x00


	//----- nvinfo : EIATTR_KPARAM_INFO
	.align		4
.L_105:
        /*0018*/ 	.byte	0x04, 0x17
        /*001a*/ 	.short	(.L_107 - .L_106)
.L_106:
        /*001c*/ 	.word	0x00000000
        /*0020*/ 	.short	0x0002
        /*0022*/ 	.short	0x0010
        /*0024*/ 	.byte	0x00, 0xf0, 0x11, 0x00


	//----- nvinfo : EIATTR_KPARAM_INFO
	.align		4
.L_107:
        /*0028*/ 	.byte	0x04, 0x17
        /*002a*/ 	.short	(.L_109 - .L_108)
.L_108:
        /*002c*/ 	.word	0x00000000
        /*0030*/ 	.short	0x0001
        /*0032*/ 	.short	0x0008
        /*0034*/ 	.byte	0x00, 0xf5, 0x21, 0x00


	//----- nvinfo : EIATTR_KPARAM_INFO
	.align		4
.L_109:
        /*0038*/ 	.byte	0x04, 0x17
        /*003a*/ 	.short	(.L_111 - .L_110)
.L_110:
        /*003c*/ 	.word	0x00000000
        /*0040*/ 	.short	0x0000
        /*0042*/ 	.short	0x0000
        /*0044*/ 	.byte	0x00, 0xf5, 0x21, 0x00


	//----- nvinfo : EIATTR_SPARSE_MMA_MASK
	.align		4
.L_111:
        /*0048*/ 	.byte	0x03, 0x50
        /*004a*/ 	.short	0x0000


	//----- nvinfo : EIATTR_MAXREG_COUNT
	.align		4
        /*004c*/ 	.byte	0x03, 0x1b
        /*004e*/ 	.short	0x00ff


	//----- nvinfo : EIATTR_MERCURY_ISA_VERSION
	.align		4
        /*0050*/ 	.byte	0x03, 0x5f
        /*0052*/ 	.short	0x0101


	//----- nvinfo : EIATTR_VRC_CTA_INIT_COUNT
	.align		4
        /*0054*/ 	.byte	0x02, 0x4a
	.zero		1
	.zero		1


	//----- nvinfo : EIATTR_EXIT_INSTR_OFFSETS
	.align		4
        /*0058*/ 	.byte	0x04, 0x1c
        /*005a*/ 	.short	(.L_113 - .L_112)


	//   ....[0]....
.L_112:
        /*005c*/ 	.word	0x000000c0


	//   ....[1]....
        /*0060*/ 	.word	0x00000160


	//----- nvinfo : EIATTR_CBANK_PARAM_SIZE
	.align		4
.L_113:
        /*0064*/ 	.byte	0x03, 0x19
        /*0066*/ 	.short	0x0018


	//----- nvinfo : EIATTR_PARAM_CBANK
	.align		4
        /*0068*/ 	.byte	0x04, 0x0a
        /*006a*/ 	.short	(.L_115 - .L_114)
	.align		4
.L_114:
        /*006c*/ 	.word	index@(.nv.constant0._Z18transpose_rc_wr_2dPiS_ii)
        /*0070*/ 	.short	0x0380
        /*0072*/ 	.short	0x0018


	//----- nvinfo : EIATTR_SW_WAR
	.align		4
.L_115:
        /*0074*/ 	.byte	0x04, 0x36
        /*0076*/ 	.short	(.L_117 - .L_116)
.L_116:
        /*0078*/ 	.word	0x00000008
.L_117:


//--------------------- .nv.info._Z18transpose_rr_wc_2dPiS_ii --------------------------
	.section	.nv.info._Z18transpose_rr_wc_2dPiS_ii,"",@"SHT_CUDA_INFO"
	.sectionflags	@""
	.align	4


	//----- nvinfo : EIATTR_CUDA_API_VERSION
	.align		4
        /*0000*/ 	.byte	0x04, 0x37
        /*0002*/ 	.short	(.L_119 - .L_118)
.L_118:
        /*0004*/ 	.word	0x00000082


	//----- nvinfo : EIATTR_KPARAM_INFO
	.align		4
.L_119:
        /*0008*/ 	.byte	0x04, 0x17
        /*000a*/ 	.short	(.L_121 - .L_120)
.L_120:
        /*000c*/ 	.word	0x00000000
        /*0010*/ 	.short	0x0003
        /*0012*/ 	.short	0x0014
        /*0014*/ 	.byte	0x00, 0xf0, 0x11, 0x00


	//----- nvinfo : EIATTR_KPARAM_INFO
	.align		4
.L_121:
        /*0018*/ 	.byte	0x04, 0x17
        /*001a*/ 	.short	(.L_123 - .L_122)
.L_122:
        /*001c*/ 	.word	0x00000000
        /*0020*/ 	.short	0x0002
        /*0022*/ 	.short	0x0010
        /*0024*/ 	.byte	0x00, 0xf0, 0x11, 0x00


	//----- nvinfo : EIATTR_KPARAM_INFO
	.align		4
.L_123:
        /*0028*/ 	.byte	0x04, 0x17
        /*002a*/ 	.short	(.L_125 - .L_124)
.L_124:
        /*002c*/ 	.word	0x00000000
        /*0030*/ 	.short	0x0001
        /*0032*/ 	.short	0x0008
        /*0034*/ 	.byte	0x00, 0xf5, 0x21, 0x00


	//----- nvinfo : EIATTR_KPARAM_INFO
	.align		4
.L_125:
        /*0038*/ 	.byte	0x04, 0x17
        /*003a*/ 	.short	(.L_127 - .L_126)
.L_126:
        /*003c*/ 	.word	0x00000000
        /*0040*/ 	.short	0x0000
        /*0042*/ 	.short	0x0000
        /*0044*/ 	.byte	0x00, 0xf5, 0x21, 0x00


	//----- nvinfo : EIATTR_SPARSE_MMA_MASK
	.align		4
.L_127:
        /*0048*/ 	.byte	0x03, 0x50
        /*004a*/ 	.short	0x0000


	//----- nvinfo : EIATTR_MAXREG_COUNT
	.align		4
        /*004c*/ 	.byte	0x03, 0x1b
        /*004e*/ 	.short	0x00ff


	//----- nvinfo : EIATTR_MERCURY_ISA_VERSION
	.align		4
        /*0050*/ 	.byte	0x03, 0x5f
        /*0052*/ 	.short	0x0101


	//----- nvinfo : EIATTR_VRC_CTA_INIT_COUNT
	.align		4
        /*0054*/ 	.byte	0x02, 0x4a
	.zero		1
	.zero		1


	//----- nvinfo : EIATTR_EXIT_INSTR_OFFSETS
	.align		4
        /*0058*/ 	.byte	0x04, 0x1c
        /*005a*/ 	.short	(.L_129 - .L_128)


	//   ....[0]....
.L_128:
        /*005c*/ 	.word	0x000000c0


	//   ....[1]....
        /*0060*/ 	.word	0x00000160


	//----- nvinfo : EIATTR_CBANK_PARAM_SIZE
	.align		4
.L_129:
        /*0064*/ 	.byte	0x03, 0x19
        /*0066*/ 	.short	0x0018


	//----- nvinfo : EIATTR_PARAM_CBANK
	.align		4
        /*0068*/ 	.byte	0x04, 0x0a
        /*006a*/ 	.short	(.L_131 - .L_130)
	.align		4
.L_130:
        /*006c*/ 	.word	index@(.nv.constant0._Z18transpose_rr_wc_2dPiS_ii)
        /*0070*/ 	.short	0x0380
        /*0072*/ 	.short	0x0018


	//----- nvinfo : EIATTR_SW_WAR
	.align		4
.L_131:
        /*0074*/ 	.byte	0x04, 0x36
        /*0076*/ 	.short	(.L_133 - .L_132)
.L_132:
        /*0078*/ 	.word	0x00000008
.L_133:


//--------------------- .nv.info._Z29transpose_rc_wr_1d_shared_bufPiS_ii --------------------------
	.section	.nv.info._Z29transpose_rc_wr_1d_shared_bufPiS_ii,"",@"SHT_CUDA_INFO"
	.sectionflags	@""
	.align	4


	//----- nvinfo : EIATTR_CUDA_API_VERSION
	.align		4
        /*0000*/ 	.byte	0x04, 0x37
        /*0002*/ 	.short	(.L_135 - .L_134)
.L_134:
        /*0004*/ 	.word	0x00000082


	//----- nvinfo : EIATTR_KPARAM_INFO
	.align		4
.L_135:
        /*0008*/ 	.byte	0x04, 0x17
        /*000a*/ 	.short	(.L_137 - .L_136)
.L_136:
        /*000c*/ 	.word	0x00000000
        /*0010*/ 	.short	0x0003
        /*0012*/ 	.short	0x0014
        /*0014*/ 	.byte	0x00, 0xf0, 0x11, 0x00


	//----- nvinfo : EIATTR_KPARAM_INFO
	.align		4
.L_137:
        /*0018*/ 	.byte	0x04, 0x17
        /*001a*/ 	.short	(.L_139 - .L_138)
.L_138:
        /*001c*/ 	.word	0x00000000
        /*0020*/ 	.short	0x0002
        /*0022*/ 	.short	0x0010
        /*0024*/ 	.byte	0x00, 0xf0, 0x11, 0x00


	//----- nvinfo : EIATTR_KPARAM_INFO
	.align		4
.L_139:
        /*0028*/ 	.byte	0x04, 0x17
        /*002a*/ 	.short	(.L_141 - .L_140)
.L_140:
        /*002c*/ 	.word	0x00000000
        /*0030*/ 	.short	0x0001
        /*0032*/ 	.short	0x0008
        /*0034*/ 	.byte	0x00, 0xf5, 0x21, 0x00


	//----- nvinfo : EIATTR_KPARAM_INFO
	.align		4
.L_141:
        /*0038*/ 	.byte	0x04, 0x17
        /*003a*/ 	.short	(.L_143 - .L_142)
.L_142:
        /*003c*/ 	.word	0x00000000
        /*0040*/ 	.short	0x0000
        /*0042*/ 	.short	0x0000
        /*0044*/ 	.byte	0x00, 0xf5, 0x21, 0x00


	//----- nvinfo : EIATTR_SPARSE_MMA_MASK
	.align		4
.L_143:
        /*0048*/ 	.byte	0x03, 0x50
        /*004a*/ 	.short	0x0000


	//----- nvinfo : EIATTR_MAXREG_COUNT
	.align		4
        /*004c*/ 	.byte	0x03, 0x1b
        /*004e*/ 	.short	0x00ff


	//----- nvinfo : EIATTR_NUM_BARRIERS
	.align		4
        /*0050*/ 	.byte	0x02, 0x4c
        /*0052*/ 	.byte	0x01
	.zero		1


	//----- nvinfo : EIATTR_MERCURY_ISA_VERSION
	.align		4
        /*0054*/ 	.byte	0x03, 0x5f
        /*0056*/ 	.short	0x0101


	//----- nvinfo : EIATTR_VRC_CTA_INIT_COUNT
	.align		4
        /*0058*/ 	.byte	0x02, 0x4a
	.zero		1
	.zero		1


	//----- nvinfo : EIATTR_EXIT_INSTR_OFFSETS
	.align		4
        /*005c*/ 	.byte	0x04, 0x1c
        /*005e*/ 	.short	(.L_145 - .L_144)


	//   ....[0]....
.L_144:
        /*0060*/ 	.word	0x00000340


	//----- nvinfo : EIATTR_CRS_STACK_SIZE
	.align		4
.L_145:
        /*0064*/ 	.byte	0x04, 0x1e
        /*0066*/ 	.short	(.L_147 - .L_146)
.L_146:
        /*0068*/ 	.word	0x00000000


	//----- nvinfo : EIATTR_CBANK_PARAM_SIZE
	.align		4
.L_147:
        /*006c*/ 	.byte	0x03, 0x19
        /*006e*/ 	.short	0x0018


	//----- nvinfo : EIATTR_PARAM_CBANK
	.align		4
        /*0070*/ 	.byte	0x04, 0x0a
        /*0072*/ 	.short	(.L_149 - .L_148)
	.align		4
.L_148:
        /*0074*/ 	.word	index@(.nv.constant0._Z29transpose_rc_wr_1d_shared_bufPiS_ii)
        /*0078*/ 	.short	0x0380
        /*007a*/ 	.short	0x0018


	//----- nvinfo : EIATTR_SW_WAR
	.align		4
.L_149:
        /*007c*/ 	.byte	0x04, 0x36
        /*007e*/ 	.short	(.L_151 - .L_150)
.L_150:
        /*0080*/ 	.word	0x00000008
.L_151:


//--------------------- .nv.info._Z18transpose_rc_wr_f4PiS_ii --------------------------
	.section	.nv.info._Z18transpose_rc_wr_f4PiS_ii,"",@"SHT_CUDA_INFO"
	.sectionflags	@""
	.align	4


	//----- nvinfo : EIATTR_CUDA_API_VERSION
	.align		4
        /*0000*/ 	.byte	0x04, 0x37
        /*0002*/ 	.short	(.L_153 - .L_152)
.L_152:
        /*0004*/ 	.word	0x00000082


	//----- nvinfo : EIATTR_KPARAM_INFO
	.align		4
.L_153:
        /*0008*/ 	.byte	0x04, 0x17
        /*000a*/ 	.short	(.L_155 - .L_154)
.L_154:
        /*000c*/ 	.word	0x00000000
        /*0010*/ 	.short	0x0003
        /*0012*/ 	.short	0x0014
        /*0014*/ 	.byte	0x00, 0xf0, 0x11, 0x00


	//----- nvinfo : EIATTR_KPARAM_INFO
	.align		4
.L_155:
        /*0018*/ 	.byte	0x04, 0x17
        /*001a*/ 	.short	(.L_157 - .L_156)
.L_156:
        /*001c*/ 	.word	0x00000000
        /*0020*/ 	.short	0x0002
        /*0022*/ 	.short	0x0010
        /*0024*/ 	.byte	0x00, 0xf0, 0x11, 0x00


	//----- nvinfo : EIATTR_KPARAM_INFO
	.align		4
.L_157:
        /*0028*/ 	.byte	0x04, 0x17
        /*002a*/ 	.short	(.L_159 - .L_158)
.L_158:
        /*002c*/ 	.word	0x00000000
        /*0030*/ 	.short	0x0001
        /*0032*/ 	.short	0x0008
        /*0034*/ 	.byte	0x00, 0xf5, 0x21, 0x00


	//----- nvinfo : EIATTR_KPARAM_INFO
	.align		4
.L_159:
        /*0038*/ 	.byte	0x04, 0x17
        /*003a*/ 	.short	(.L_161 - .L_160)
.L_160:
        /*003c*/ 	.word	0x00000000
        /*0040*/ 	.short	0x0000
        /*0042*/ 	.short	0x0000
        /*0044*/ 	.byte	0x00, 0xf5, 0x21, 0x00


	//----- nvinfo : EIATTR_SPARSE_MMA_MASK
	.align		4
.L_161:
        /*0048*/ 	.byte	0x03, 0x50
        /*004a*/ 	.short	0x0000


	//----- nvinfo : EIATTR_MAXREG_COUNT
	.align		4
        /*004c*/ 	.byte	0x03, 0x1b
        /*004e*/ 	.short	0x00ff


	//----- nvinfo : EIATTR_MERCURY_ISA_VERSION
	.align		4
        /*0050*/ 	.byte	0x03, 0x5f
        /*0052*/ 	.short	0x0101


	//----- nvinfo : EIATTR_VRC_CTA_INIT_COUNT
	.align		4
        /*0054*/ 	.byte	0x02, 0x4a
	.zero		1
	.zero		1


	//----- nvinfo : EIATTR_EXIT_INSTR_OFFSETS
	.align		4
        /*0058*/ 	.byte	0x04, 0x1c
        /*005a*/ 	.short	(.L_163 - .L_162)


	//   ....[0]....
.L_162:
        /*005c*/ 	.word	0x00000250


	//   ....[1]....
        /*0060*/ 	.word	0x00000340


	//----- nvinfo : EIATTR_CBANK_PARAM_SIZE
	.align		4
.L_163:
        /*0064*/ 	.byte	0x03, 0x19
        /*0066*/ 	.short	0x0018


	//----- nvinfo : EIATTR_PARAM_CBANK
	.align		4
        /*0068*/ 	.byte	0x04, 0x0a
        /*006a*/ 	.short	(.L_165 - .L_164)
	.align		4
.L_164:
        /*006c*/ 	.word	index@(.nv.constant0._Z18transpose_rc_wr_f4PiS_ii)
        /*0070*/ 	.short	0x0380
        /*0072*/ 	.short	0x0018


	//----- nvinfo : EIATTR_SW_WAR
	.align		4
.L_165:
        /*0074*/ 	.byte	0x04, 0x36
        /*0076*/ 	.short	(.L_167 - .L_166)
.L_166:
        /*0078*/ 	.word	0x00000008
.L_167:


//--------------------- .nv.info._Z15transpose_rc_wrPiS_ii --------------------------
	.section	.nv.info._Z15transpose_rc_wrPiS_ii,"",@"SHT_CUDA_INFO"
	.sectionflags	@""
	.align	4


	//----- nvinfo : EIATTR_CUDA_API_VERSION
	.align		4
        /*0000*/ 	.byte	0x04, 0x37
        /*0002*/ 	.short	(.L_169 - .L_168)
.L_168:
        /*0004*/ 	.word	0x00000082


	//----- nvinfo : EIATTR_KPARAM_INFO
	.align		4
.L_169:
        /*0008*/ 	.byte	0x04, 0x17
        /*000a*/ 	.short	(.L_171 - .L_170)
.L_170:
        /*000c*/ 	.word	0x00000000
        /*0010*/ 	.short	0x0003
        /*0012*/ 	.short	0x0014
        /*0014*/ 	.byte	0x00, 0xf0, 0x11, 0x00


	//----- nvinfo : EIATTR_KPARAM_INFO
	.align		4
.L_171:
        /*0018*/ 	.byte	0x04, 0x17
        /*001a*/ 	.short	(.L_173 - .L_172)
.L_172:
        /*001c*/ 	.word	0x00000000
        /*0020*/ 	.short	0x0002
        /*0022*/ 	.short	0x0010
        /*0024*/ 	.byte	0x00, 0xf0, 0x11, 0x00


	//----- nvinfo : EIATTR_KPARAM_INFO
	.align		4
.L_173:
        /*0028*/ 	.byte	0x04, 0x17
        /*002a*/ 	.short	(.L_175 - .L_174)
.L_174:
        /*002c*/ 	.word	0x00000000
        /*0030*/ 	.short	0x0001
        /*0032*/ 	.short	0x0008
        /*0034*/ 	.byte	0x00, 0xf5, 0x21, 0x00


	//----- nvinfo : EIATTR_KPARAM_INFO
	.align		4
.L_175:
        /*0038*/ 	.byte	0x04, 0x17
        /*003a*/ 	.short	(.L_177 - .L_176)
.L_176:
        /*003c*/ 	.word	0x00000000
        /*0040*/ 	.short	0x0000
        /*0042*/ 	.short	0x0000
        /*0044*/ 	.byte	0x00, 0xf5, 0x21, 0x00


	//----- nvinfo : EIATTR_SPARSE_MMA_MASK
	.align		4
.L_177:
        /*0048*/ 	.byte	0x03, 0x50
        /*004a*/ 	.short	0x0000


	//----- nvinfo : EIATTR_MAXREG_COUNT
	.align		4
        /*004c*/ 	.byte	0x03, 0x1b
        /*004e*/ 	.short	0x00ff


	//----- nvinfo : EIATTR_MERCURY_ISA_VERSION
	.align		4
        /*0050*/ 	.byte	0x03, 0x5f
        /*0052*/ 	.short	0x0101


	//----- nvinfo : EIATTR_VRC_CTA_INIT_COUNT
	.align		4
        /*0054*/ 	.byte	0x02, 0x4a
	.zero		1
	.zero		1


	//----- nvinfo : EIATTR_EXIT_INSTR_OFFSETS
	.align		4
        /*0058*/ 	.byte	0x04, 0x1c
        /*005a*/ 	.short	(.L_179 - .L_178)


	//   ....[0]....
.L_178:
        /*005c*/ 	.word	0x00000080


	//   ....[1]....
        /*0060*/ 	.word	0x000002b0


	//----- nvinfo : EIATTR_CBANK_PARAM_SIZE
	.align		4
.L_179:
        /*0064*/ 	.byte	0x03, 0x19
        /*0066*/ 	.short	0x0018


	//----- nvinfo : EIATTR_PARAM_CBANK
	.align		4
        /*0068*/ 	.byte	0x04, 0x0a
        /*006a*/ 	.short	(.L_181 - .L_180)
	.align		4
.L_180:
        /*006c*/ 	.word	index@(.nv.constant0._Z15transpose_rc_wrPiS_ii)
        /*0070*/ 	.short	0x0380
        /*0072*/ 	.short	0x0018


	//----- nvinfo : EIATTR_SW_WAR
	.align		4
.L_181:
        /*0074*/ 	.byte	0x04, 0x36
        /*0076*/ 	.short	(.L_183 - .L_182)
.L_182:
        /*0078*/ 	.word	0x00000008
.L_183:


//--------------------- .nv.info._Z15transpose_rr_wcPiS_ii --------------------------
	.section	.nv.info._Z15transpose_rr_wcPiS_ii,"",@"SHT_CUDA_INFO"
	.sectionflags	@""
	.align	4


	//----- nvinfo : EIATTR_CUDA_API_VERSION
	.align		4
        /*0000*/ 	.byte	0x04, 0x37
        /*0002*/ 	.short	(.L_185 - .L_184)
.L_184:
        /*0004*/ 	.word	0x00000082


	//----- nvinfo : EIATTR_KPARAM_INFO
	.align		4
.L_185:
        /*0008*/ 	.byte	0x04, 0x17
        /*000a*/ 	.short	(.L_187 - .L_186)
.L_186:
        /*000c*/ 	.word	0x00000000
        /*0010*/ 	.short	0x0003
        /*0012*/ 	.short	0x0014
        /*0014*/ 	.byte	0x00, 0xf0, 0x11, 0x00


	//----- nvinfo : EIATTR_KPARAM_INFO
	.align		4
.L_187:
        /*0018*/ 	.byte	0x04, 0x17
        /*001a*/ 	.short	(.L_189 - .L_188)
.L_188:
        /*001c*/ 	.word	0x00000000
        /*0020*/ 	.short	0x0002
        /*0022*/ 	.short	0x0010
        /*0024*/ 	.byte	0x00, 0xf0, 0x11, 0x00


	//----- nvinfo : EIATTR_KPARAM_INFO
	.align		4
.L_189:
        /*0028*/ 	.byte	0x04, 0x17
        /*002a*/ 	.short	(.L_191 - .L_190)
.L_190:
        /*002c*/ 	.word	0x00000000
        /*0030*/ 	.short	0x0001
        /*0032*/ 	.short	0x0008
        /*0034*/ 	.byte	0x00, 0xf5, 0x21, 0x00


	//----- nvinfo : EIATTR_KPARAM_INFO
	.align		4
.L_191:
        /*0038*/ 	.byte	0x04, 0x17
        /*003a*/ 	.short	(.L_193 - .L_192)
.L_192:
        /*003c*/ 	.word	0x00000000
        /*0040*/ 	.short	0x0000
        /*0042*/ 	.short	0x0000
        /*0044*/ 	.byte	0x00, 0xf5, 0x21, 0x00


	//----- nvinfo : EIATTR_SPARSE_MMA_MASK
	.align		4
.L_193:
        /*0048*/ 	.byte	0x03, 0x50
        /*004a*/ 	.short	0x0000


	//----- nvinfo : EIATTR_MAXREG_COUNT
	.align		4
        /*004c*/ 	.byte	0x03, 0x1b
        /*004e*/ 	.short	0x00ff


	//----- nvinfo : EIATTR_MERCURY_ISA_VERSION
	.align		4
        /*0050*/ 	.byte	0x03, 0x5f
        /*0052*/ 	.short	0x0101


	//----- nvinfo : EIATTR_VRC_CTA_INIT_COUNT
	.align		4
        /*0054*/ 	.byte	0x02, 0x4a
	.zero		1
	.zero		1


	//----- nvinfo : EIATTR_EXIT_INSTR_OFFSETS
	.align		4
        /*0058*/ 	.byte	0x04, 0x1c
        /*005a*/ 	.short	(.L_195 - .L_194)


	//   ....[0]....
.L_194:
        /*005c*/ 	.word	0x00000080


	//   ....[1]....
        /*0060*/ 	.word	0x000002a0


	//----- nvinfo : EIATTR_CBANK_PARAM_SIZE
	.align		4
.L_195:
        /*0064*/ 	.byte	0x03, 0x19
        /*0066*/ 	.short	0x0018


	//----- nvinfo : EIATTR_PARAM_CBANK
	.align		4
        /*0068*/ 	.byte	0x04, 0x0a
        /*006a*/ 	.short	(.L_197 - .L_196)
	.align		4
.L_196:
        /*006c*/ 	.word	index@(.nv.constant0._Z15transpose_rr_wcPiS_ii)
        /*0070*/ 	.short	0x0380
        /*0072*/ 	.short	0x0018


	//----- nvinfo : EIATTR_SW_WAR
	.align		4
.L_197:
        /*0074*/ 	.byte	0x04, 0x36
        /*0076*/ 	.short	(.L_199 - .L_198)
.L_198:
        /*0078*/ 	.word	0x00000008
.L_199:


//--------------------- .nv.callgraph             --------------------------
	.section	.nv.callgraph,"",@"SHT_CUDA_CALLGRAPH"
	.align	4
	.sectionentsize	8
	.align		4
        /*0000*/ 	.word	0x00000000
	.align		4
        /*0004*/ 	.word	0xffffffff
	.align		4
        /*0008*/ 	.word	0x00000000
	.align		4
        /*000c*/ 	.word	0xfffffffe
	.align		4
        /*0010*/ 	.word	0x00000000
	.align		4
        /*0014*/ 	.word	0xfffffffd
	.align		4
        /*0018*/ 	.word	0x00000000
	.align		4
        /*001c*/ 	.word	0xfffffffc


//--------------------- .text._Z34transpose_rc_wr_2d_int4_shared_bufPiS_ii --------------------------
	.section	.text._Z34transpose_rc_wr_2d_int4_shared_bufPiS_ii,"ax",@progbits
	.align	128
        .global         _Z34transpose_rc_wr_2d_int4_shared_bufPiS_ii
        .type           _Z34transpose_rc_wr_2d_int4_shared_bufPiS_ii,@function
        .size           _Z34transpose_rc_wr_2d_int4_shared_bufPiS_ii,(.L_x_11 - _Z34transpose_rc_wr_2d_int4_shared_bufPiS_ii)
        .other          _Z34transpose_rc_wr_2d_int4_shared_bufPiS_ii,@"STO_CUDA_ENTRY STV_DEFAULT"
_Z34transpose_rc_wr_2d_int4_shared_bufPiS_ii:
.text._Z34transpose_rc_wr_2d_int4_shared_bufPiS_ii:
[----:B------:R-:W-:Y:S01]  /*0000*/  LDC R1, c[0x0][0x37c] ;  /* 0x0000df00ff017b82 */ /* 0x000fe20000000800 */
[----:B------:R-:W0:Y:S07]  /*0010*/  S2R R14, SR_TID.Y ;  /* 0x00000000000e7919 */ /* 0x000e2e0000002200 */
[----:B------:R-:W1:Y:S01]  /*0020*/  LDC R5, c[0x0][0x360] ;  /* 0x0000d800ff057b82 */ /* 0x000e620000000800 */
[----:B------:R-:W2:Y:S01]  /*0030*/  LDCU.64 UR6, c[0x0][0x358] ;  /* 0x00006b00ff0677ac */ /* 0x000ea20008000a00 */
[----:B------:R-:W1:Y:S06]  /*0040*/  S2R R4, SR_TID.X ;  /* 0x0000000000047919 */ /* 0x000e6c0000002100 */
[----:B------:R-:W0:Y:S08]  /*0050*/  S2UR UR5, SR_CTAID.Y ;  /* 0x00000000000579c3 */ /* 0x000e300000002600 */
[----:B------:R-:W0:Y:S08]  /*0060*/  LDC R7, c[0x0][0x364] ;  /* 0x0000d900ff077b82 */ /* 0x000e300000000800 */
[----:B------:R-:W1:Y:S08]  /*0070*/  S2UR UR4, SR_CTAID.X ;  /* 0x00000000000479c3 */ /* 0x000e700000002500 */
[----:B------:R-:W3:Y:S01]  /*0080*/  LDC.64 R2, c[0x0][0x390] ;  /* 0x0000e400ff027b82 */ /* 0x000ee20000000a00 */
[----:B0-----:R-:W-:-:S05]  /*0090*/  IMAD R0, R7, UR5, R14 ;  /* 0x0000000507007c24 */ /* 0x001fca000f8e020e */
[----:B------:R-:W-:Y:S01]  /*00a0*/  SHF.L.U32 R0, R0, 0x2, RZ ;  /* 0x0000000200007819 */ /* 0x000fe200000006ff */
[----:B-1----:R-:W-:-:S03]  /*00b0*/  IMAD R5, R5, UR4, R4 ;  /* 0x0000000405057c24 */ /* 0x002fc6000f8e0204 */
[----:B------:R-:W-:-:S04]  /*00c0*/  IADD3 R7, PT, PT, R0, 0x3, RZ ;  /* 0x0000000300077810 */ /* 0x000fc80007ffe0ff */
[----:B---3--:R-:W-:-:S04]  /*00d0*/  ISETP.GE.AND P0, PT, R7, R2, PT ;  /* 0x000000020700720c */ /* 0x008fc80003f06270 */
[----:B------:R-:W-:-:S13]  /*00e0*/  ISETP.LT.AND P0, PT, R5, R3, !P0 ;  /* 0x000000030500720c */ /* 0x000fda0004701270 */
[----:B------:R-:W0:Y:S01]  /*00f0*/  @P0 LDC.64 R6, c[0x0][0x380] ;  /* 0x0000e000ff060b82 */ /* 0x000e220000000a00 */
[----:B------:R-:W-:-:S04]  /*0100*/  @P0 IMAD R9, R0, R3, R5 ;  /* 0x0000000300090224 */ /* 0x000fc800078e0205 */
[----:B0-----:R-:W-:-:S04]  /*0110*/  @P0 IMAD.WIDE R6, R9, 0x4, R6 ;  /* 0x0000000409060825 */ /* 0x001fc800078e0206 */
[C---:B------:R-:W-:Y:S02]  /*0120*/  @P0 IMAD.WIDE R8, R3.reuse, 0x4, R6 ;  /* 0x0000000403080825 */ /* 0x040fe400078e0206 */
[----:B--2---:R-:W2:Y:S02]  /*0130*/  @P0 LDG.E R7, desc[UR6][R6.64] ;  /* 0x0000000606070981 */ /* 0x004ea4000c1e1900 */
[C---:B------:R-:W-:Y:S02]  /*0140*/  @P0 IMAD.WIDE R10, R3.reuse, 0x4, R8 ;  /* 0x00000004030a0825 */ /* 0x040fe400078e0208 */
[----:B------:R-:W3:Y:S02]  /*0150*/  @P0 LDG.E R9, desc[UR6][R8.64] ;  /* 0x0000000608090981 */ /* 0x000ee4000c1e1900 */
[----:B------:R-:W-:Y:S02]  /*0160*/  @P0 IMAD.WIDE R12, R3, 0x4, R10 ;  /* 0x00000004030c0825 */ /* 0x000fe400078e020a */
[----:B------:R-:W4:Y:S04]  /*0170*/  @P0 LDG.E R11, desc[UR6][R10.64] ;  /* 0x000000060a0b0981 */ /* 0x000f28000c1e1900 */
[----:B------:R-:W5:Y:S01]  /*0180*/  @P0 LDG.E R13, desc[UR6][R12.64] ;  /* 0x000000060c0d0981 */ /* 0x000f62000c1e1900 */
[----:B------:R-:W0:Y:S01]  /*0190*/  S2UR UR5, SR_CgaCtaId ;  /* 0x00000000000579c3 */ /* 0x000e220000008800 */
[----:B------:R-:W-:-:S02]  /*01a0*/  UMOV UR4, 0x400 ;  /* 0x0000040000047882 */ /* 0x000fc40000000000 */
[----:B0-----:R-:W-:-:S06]  /*01b0*/  ULEA UR4, UR5, UR4, 0x18 ;  /* 0x0000000405047291 */ /* 0x001fcc000f8ec0ff */
[----:B------:R-:W-:-:S04]  /*01c0*/  LEA R3, R4, UR4, 0x8 ;  /* 0x0000000404037c11 */ /* 0x000fc8000f8e40ff */
[----:B------:R-:W-:-:S05]  /*01d0*/  LEA R4, R14, R3, 0x2 ;  /* 0x000000030e047211 */ /* 0x000fca00078e10ff */
[----:B--2---:R0:W-:Y:S04]  /*01e0*/  @P0 STS [R4], R7 ;  /* 0x0000000704000388 */ /* 0x0041e80000000800 */
[----:B---3--:R0:W-:Y:S04]  /*01f0*/  @P0 STS [R4+0x40], R9 ;  /* 0x0000400904000388 */ /* 0x0081e80000000800 */
[----:B----4-:R0:W-:Y:S04]  /*0200*/  @P0 STS [R4+0x80], R11 ;  /* 0x0000800b04000388 */ /* 0x0101e80000000800 */
[----:B-----5:R0:W-:Y:S01]  /*0210*/  @P0 STS [R4+0xc0], R13 ;  /* 0x0000c00d04000388 */ /* 0x0201e20000000800 */
[----:B------:R-:W-:Y:S06]  /*0220*/  BAR.SYNC.DEFER_BLOCKING 0x0 ;  /* 0x0000000000007b1d */ /* 0x000fec0000010000 */
[----:B------:R-:W-:Y:S05]  /*0230*/  @!P0 EXIT ;  /* 0x000000000000894d */ /* 0x000fea0003800000 */
[----:B0-----:R-:W0:Y:S01]  /*0240*/  LDS R9, [R4] ;  /* 0x0000000004097984 */ /* 0x001e220000000800 */
[----:B------:R-:W1:Y:S01]  /*0250*/  LDC.64 R6, c[0x0][0x388] ;  /* 0x0000e200ff067b82 */ /* 0x000e620000000a00 */
[----:B------:R-:W-:Y:S02]  /*0260*/  IMAD R3, R5, R2, R0 ;  /* 0x0000000205037224 */ /* 0x000fe400078e0200 */
[----:B------:R-:W2:Y:S04]  /*0270*/  LDS R11, [R4+0x40] ;  /* 0x00004000040b7984 */ /* 0x000ea80000000800 */
[----:B------:R-:W3:Y:S04]  /*0280*/  LDS R13, [R4+0x80] ;  /* 0x00008000040d7984 */ /* 0x000ee80000000800 */
[----:B------:R-:W4:Y:S01]  /*0290*/  LDS R15, [R4+0xc0] ;  /* 0x0000c000040f7984 */ /* 0x000f220000000800 */
[----:B-1----:R-:W-:-:S05]  /*02a0*/  IMAD.WIDE R2, R3, 0x4, R6 ;  /* 0x0000000403027825 */ /* 0x002fca00078e0206 */
[----:B0-----:R-:W-:Y:S04]  /*02b0*/  STG.E desc[UR6][R2.64], R9 ;  /* 0x0000000902007986 */ /* 0x001fe8000c101906 */
[----:B--2---:R-:W-:Y:S04]  /*02c0*/  STG.E desc[UR6][R2.64+0x4], R11 ;  /* 0x0000040b02007986 */ /* 0x004fe8000c101906 */
[----:B---3--:R-:W-:Y:S04]  /*02d0*/  STG.E desc[UR6][R2.64+0x8], R13 ;  /* 0x0000080d02007986 */ /* 0x008fe8000c101906 */
[----:B----4-:R-:W-:Y:S01]  /*02e0*/  STG.E desc[UR6][R2.64+0xc], R15 ;  /* 0x00000c0f02007986 */ /* 0x010fe2000c101906 */
[----:B------:R-:W-:Y:S05]  /*02f0*/  EXIT ;  /* 0x000000000000794d */ /* 0x000fea0003800000 */
.L_x_0:
[----:B------:R-:W-:-:S00]  /*0300*/  BRA `(.L_x_0) ;  /* 0xfffffffc00fc7947 */ /* 0x000fc0000383ffff */
[----:B------:R-:W-:-:S00]  /*0310*/  NOP ;  /* 0x0000000000007918 */ /* 0x000fc00000000000 */
        /* <DEDUP_REMOVED lines=14> */
.L_x_11:


//--------------------- .text._Z23transpose_rc_wr_2d_int4PiS_ii --------------------------
	.section	.text._Z23transpose_rc_wr_2d_int4PiS_ii,"ax",@progbits
	.align	128
        .global         _Z23transpose_rc_wr_2d_int4PiS_ii
        .type           _Z23transpose_rc_wr_2d_int4PiS_ii,@function
        .size           _Z23transpose_rc_wr_2d_int4PiS_ii,(.L_x_12 - _Z23transpose_rc_wr_2d_int4PiS_ii)
        .other          _Z23transpose_rc_wr_2d_int4PiS_ii,@"STO_CUDA_ENTRY STV_DEFAULT"
_Z23transpose_rc_wr_2d_int4PiS_ii:
.text._Z23transpose_rc_wr_2d_int4PiS_ii:
[----:B------:R-:W-:Y:S01]  /*0000*/  LDC R1, c[0x0][0x37c] ;  /* 0x0000df00ff017b82 */ /* 0x000fe20000000800 */
[----:B------:R-:W0:Y:S07]  /*0010*/  S2R R18, SR_TID.Y ;  /* 0x0000000000127919 */ /* 0x000e2e0000002200 */
[----:B------:R-:W1:Y:S01]  /*0020*/  LDC R7, c[0x0][0x360] ;  /* 0x0000d800ff077b82 */ /* 0x000e620000000800 */
[----:B------:R-:W1:Y:S07]  /*0030*/  S2R R0, SR_TID.X ;  /* 0x0000000000007919 */ /* 0x000e6e0000002100 */
[----:B------:R-:W0:Y:S08]  /*0040*/  S2UR UR5, SR_CTAID.Y ;  /* 0x00000000000579c3 */ /* 0x000e300000002600 */
[----:B------:R-:W0:Y:S08]  /*0050*/  LDC R5, c[0x0][0x364] ;  /* 0x0000d900ff057b82 */ /* 0x000e300000000800 */
[----:B------:R-:W1:Y:S08]  /*0060*/  S2UR UR4, SR_CTAID.X ;  /* 0x00000000000479c3 */ /* 0x000e700000002500 */
[----:B------:R-:W2:Y:S01]  /*0070*/  LDC.64 R2, c[0x0][0x390] ;  /* 0x0000e400ff027b82 */ /* 0x000ea20000000a00 */
[----:B0-----:R-:W-:-:S05]  /*0080*/  IMAD R18, R5, UR5, R18 ;  /* 0x0000000505127c24 */ /* 0x001fca000f8e0212 */
[----:B------:R-:W-:Y:S01]  /*0090*/  SHF.L.U32 R4, R18, 0x2, RZ ;  /* 0x0000000212047819 */ /* 0x000fe200000006ff */
[----:B-1----:R-:W-:-:S03]  /*00a0*/  IMAD R0, R7, UR4, R0 ;  /* 0x0000000407007c24 */ /* 0x002fc6000f8e0200 */
[----:B------:R-:W-:-:S04]  /*00b0*/  IADD3 R5, PT, PT, R4, 0x3, RZ ;  /* 0x0000000304057810 */ /* 0x000fc80007ffe0ff */
[----:B--2---:R-:W-:-:S04]  /*00c0*/  ISETP.GE.AND P0, PT, R5, R2, PT ;  /* 0x000000020500720c */ /* 0x004fc80003f06270 */
[----:B------:R-:W-:-:S13]  /*00d0*/  ISETP.GE.OR P0, PT, R0, R3, P0 ;  /* 0x000000030000720c */ /* 0x000fda0000706670 */
[----:B------:R-:W-:Y:S05]  /*00e0*/  @P0 EXIT ;  /* 0x000000000000094d */ /* 0x000fea0003800000 */
[----:B------:R-:W0:Y:S01]  /*00f0*/  LDC.64 R8, c[0x0][0x380] ;  /* 0x0000e000ff087b82 */ /* 0x000e220000000a00 */
[----:B------:R-:W-:Y:S01]  /*0100*/  IMAD R5, R4, R3, R0 ;  /* 0x0000000304057224 */ /* 0x000fe200078e0200 */
[----:B------:R-:W1:Y:S06]  /*0110*/  LDCU.64 UR4, c[0x0][0x358] ;  /* 0x00006b00ff0477ac */ /* 0x000e6c0008000a00 */
[----:B------:R-:W2:Y:S01]  /*0120*/  LDC.64 R16, c[0x0][0x388] ;  /* 0x0000e200ff107b82 */ /* 0x000ea20000000a00 */
[----:B0-----:R-:W-:-:S05]  /*0130*/  IMAD.WIDE R8, R5, 0x4, R8 ;  /* 0x0000000405087825 */ /* 0x001fca00078e0208 */
[----:B-1----:R-:W3:Y:S01]  /*0140*/  LDG.E R4, desc[UR4][R8.64] ;  /* 0x0000000408047981 */ /* 0x002ee2000c1e1900 */
[----:B------:R-:W-:-:S05]  /*0150*/  IMAD.WIDE R10, R3, 0x4, R8 ;  /* 0x00000004030a7825 */ /* 0x000fca00078e0208 */
[----:B------:R-:W3:Y:S01]  /*0160*/  LDG.E R5, desc[UR4][R10.64] ;  /* 0x000000040a057981 */ /* 0x000ee2000c1e1900 */
[----:B------:R-:W-:-:S05]  /*0170*/  IMAD.WIDE R12, R3, 0x4, R10 ;  /* 0x00000004030c7825 */ /* 0x000fca00078e020a */
[----:B------:R-:W3:Y:S01]  /*0180*/  LDG.E R6, desc[UR4][R12.64] ;  /* 0x000000040c067981 */ /* 0x000ee2000c1e1900 */
[----:B------:R-:W-:-:S05]  /*0190*/  IMAD.WIDE R14, R3, 0x4, R12 ;  /* 0x00000004030e7825 */ /* 0x000fca00078e020c */
[----:B------:R-:W3:Y:S01]  /*01a0*/  LDG.E R7, desc[UR4][R14.64] ;  /* 0x000000040e077981 */ /* 0x000ee2000c1e1900 */
[----:B------:R-:W-:-:S05]  /*01b0*/  IMAD R0, R0, R2, RZ ;  /* 0x0000000200007224 */ /* 0x000fca00078e02ff */
[----:B------:R-:W-:-:S04]  /*01c0*/  SHF.R.S32.HI R3, RZ, 0x1f, R0 ;  /* 0x0000001fff037819 */ /* 0x000fc80000011400 */
[----:B------:R-:W-:-:S04]  /*01d0*/  LEA.HI R3, R3, R0, RZ, 0x2 ;  /* 0x0000000003037211 */ /* 0x000fc800078f10ff */
[----:B------:R-:W-:-:S05]  /*01e0*/  LEA.HI.SX32 R3, R3, R18, 0x1e ;  /* 0x0000001203037211 */ /* 0x000fca00078ff2ff */
[----:B--2---:R-:W-:-:S05]  /*01f0*/  IMAD.WIDE R2, R3, 0x10, R16 ;  /* 0x0000001003027825 */ /* 0x004fca00078e0210 */
[----:B---3--:R-:W-:Y:S01]  /*0200*/  STG.E.128 desc[UR4][R2.64], R4 ;  /* 0x0000000402007986 */ /* 0x008fe2000c101d04 */
[----:B------:R-:W-:Y:S05]  /*0210*/  EXIT ;  /* 0x000000000000794d */ /* 0x000fea0003800000 */
.L_x_1:
        /* <DEDUP_REMOVED lines=14> */
.L_x_12:


//--------------------- .text._Z23transpose_rr_wc_2d_int4PiS_ii --------------------------
	.section	.text._Z23transpose_rr_wc_2d_int4PiS_ii,"ax",@progbits
	.align	128
        .global         _Z23transpose_rr_wc_2d_int4PiS_ii
        .type           _Z23transpose_rr_wc_2d_int4PiS_ii,@function
        .size           _Z23transpose_rr_wc_2d_int4PiS_ii,(.L_x_13 - _Z23transpose_rr_wc_2d_int4PiS_ii)
        .other          _Z23transpose_rr_wc_2d_int4PiS_ii,@"STO_CUDA_ENTRY STV_DEFAULT"
_Z23transpose_rr_wc_2d_int4PiS_ii:
.text._Z23transpose_rr_wc_2d_int4PiS_ii:
[----:B------:R-:W-:Y:S01]  /*0000*/  LDC R1, c[0x0][0x37c] ;  /* 0x0000df00ff017b82 */ /* 0x000fe20000000800 */
[----:B------:R-:W0:Y:S07]  /*0010*/  S2R R0, SR_TID.X ;  /* 0x0000000000007919 */ /* 0x000e2e0000002100 */
[----:B------:R-:W0:Y:S01]  /*0020*/  S2UR UR4, SR_CTAID.X ;  /* 0x00000000000479c3 */ /* 0x000e220000002500 */
[----:B------:R-:W1:Y:S07]  /*0030*/  S2R R11, SR_TID.Y ;  /* 0x00000000000b7919 */ /* 0x000e6e0000002200 */
[----:B------:R-:W0:Y:S08]  /*0040*/  LDC R5, c[0x0][0x360] ;  /* 0x0000d800ff057b82 */ /* 0x000e300000000800 */
[----:B------:R-:W1:Y:S08]  /*0050*/  S2UR UR5, SR_CTAID.Y ;  /* 0x00000000000579c3 */ /* 0x000e700000002600 */
[----:B------:R-:W1:Y:S08]  /*0060*/  LDC R4, c[0x0][0x364] ;  /* 0x0000d900ff047b82 */ /* 0x000e700000000800 */
[----:B------:R-:W2:Y:S01]  /*0070*/  LDC.64 R2, c[0x0][0x390] ;  /* 0x0000e400ff027b82 */ /* 0x000ea20000000a00 */
[----:B0-----:R-:W-:-:S05]  /*0080*/  IMAD R0, R5, UR4, R0 ;  /* 0x0000000405007c24 */ /* 0x001fca000f8e0200 */
[----:B------:R-:W-:Y:S01]  /*0090*/  SHF.L.U32 R10, R0, 0x2, RZ ;  /* 0x00000002000a7819 */ /* 0x000fe200000006ff */
[----:B-1----:R-:W-:-:S03]  /*00a0*/  IMAD R11, R4, UR5, R11 ;  /* 0x00000005040b7c24 */ /* 0x002fc6000f8e020b */
[----:B------:R-:W-:Y:S02]  /*00b0*/  IADD3 R4, PT, PT, R10, 0x3, RZ ;  /* 0x000000030a047810 */ /* 0x000fe40007ffe0ff */
[----:B--2---:R-:W-:-:S04]  /*00c0*/  ISETP.GE.AND P0, PT, R11, R2, PT ;  /* 0x000000020b00720c */ /* 0x004fc80003f06270 */
[----:B------:R-:W-:-:S13]  /*00d0*/  ISETP.GE.OR P0, PT, R4, R3, P0 ;  /* 0x000000030400720c */ /* 0x000fda0000706670 */
[----:B------:R-:W-:Y:S05]  /*00e0*/  @P0 EXIT ;  /* 0x000000000000094d */ /* 0x000fea0003800000 */
[----:B------:R-:W0:Y:S01]  /*00f0*/  LDC.64 R4, c[0x0][0x380] ;  /* 0x0000e000ff047b82 */ /* 0x000e220000000a00 */
[----:B------:R-:W-:Y:S01]  /*0100*/  IMAD R3, R11, R3, RZ ;  /* 0x000000030b037224 */ /* 0x000fe200078e02ff */
[----:B------:R-:W1:Y:S04]  /*0110*/  LDCU.64 UR4, c[0x0][0x358] ;  /* 0x00006b00ff0477ac */ /* 0x000e680008000a00 */
[----:B------:R-:W-:Y:S02]  /*0120*/  SHF.R.S32.HI R6, RZ, 0x1f, R3 ;  /* 0x0000001fff067819 */ /* 0x000fe40000011403 */
[----:B------:R-:W2:Y:S02]  /*0130*/  LDC.64 R8, c[0x0][0x388] ;  /* 0x0000e200ff087b82 */ /* 0x000ea40000000a00 */
[----:B------:R-:W-:-:S04]  /*0140*/  LEA.HI R3, R6, R3, RZ, 0x2 ;  /* 0x0000000306037211 */ /* 0x000fc800078f10ff */
[----:B------:R-:W-:-:S05]  /*0150*/  LEA.HI.SX32 R3, R3, R0, 0x1e ;  /* 0x0000000003037211 */ /* 0x000fca00078ff2ff */
[----:B0-----:R-:W-:-:S06]  /*0160*/  IMAD.WIDE R4, R3, 0x10, R4 ;  /* 0x0000001003047825 */ /* 0x001fcc00078e0204 */
[----:B-1----:R-:W3:Y:S01]  /*0170*/  LDG.E.128 R4, desc[UR4][R4.64] ;  /* 0x0000000404047981 */ /* 0x002ee2000c1e1d00 */
[----:B------:R-:W-:-:S04]  /*0180*/  IMAD R11, R10, R2, R11 ;  /* 0x000000020a0b7224 */ /* 0x000fc800078e020b */
[----:B--2---:R-:W-:-:S04]  /*0190*/  IMAD.WIDE R8, R11, 0x4, R8 ;  /* 0x000000040b087825 */ /* 0x004fc800078e0208 */
[----:B------:R-:W-:-:S04]  /*01a0*/  IMAD.WIDE R10, R2, 0x4, R8 ;  /* 0x00000004020a7825 */ /* 0x000fc800078e0208 */
[----:B------:R-:W-:-:S04]  /*01b0*/  IMAD.WIDE R12, R2, 0x4, R10 ;  /* 0x00000004020c7825 */ /* 0x000fc800078e020a */
[----:B------:R-:W-:Y:S01]  /*01c0*/  IMAD.WIDE R2, R2, 0x4, R12 ;  /* 0x0000000402027825 */ /* 0x000fe200078e020c */
[----:B---3--:R-:W-:Y:S04]  /*01d0*/  STG.E desc[UR4][R8.64], R4 ;  /* 0x0000000408007986 */ /* 0x008fe8000c101904 */
[----:B------:R-:W-:Y:S04]  /*01e0*/  STG.E desc[UR4][R10.64], R5 ;  /* 0x000000050a007986 */ /* 0x000fe8000c101904 */
[----:B------:R-:W-:Y:S04]  /*01f0*/  STG.E desc[UR4][R12.64], R6 ;  /* 0x000000060c007986 */ /* 0x000fe8000c101904 */
[----:B------:R-:W-:Y:S01]  /*0200*/  STG.E desc[UR4][R2.64], R7 ;  /* 0x0000000702007986 */ /* 0x000fe2000c101904 */
[----:B------:R-:W-:Y:S05]  /*0210*/  EXIT ;  /* 0x000000000000794d */ /* 0x000fea0003800000 */
.L_x_2:
        /* <DEDUP_REMOVED lines=14> */
.L_x_13:


//--------------------- .text._Z18transpose_rc_wr_2dPiS_ii --------------------------
	.section	.text._Z18transpose_rc_wr_2dPiS_ii,"ax",@progbits
	.align	128
        .global         _Z18transpose_rc_wr_2dPiS_ii
        .type           _Z18transpose_rc_wr_2dPiS_ii,@function
        .size           _Z18transpose_rc_wr_2dPiS_ii,(.L_x_14 - _Z18transpose_rc_wr_2dPiS_ii)
        .other          _Z18transpose_rc_wr_2dPiS_ii,@"STO_CUDA_ENTRY STV_DEFAULT"
_Z18transpose_rc_wr_2dPiS_ii:
.text._Z18transpose_rc_wr_2dPiS_ii:
[----:B------:R-:W-:Y:S01]  /*0000*/  LDC R1, c[0x0][0x37c] ;  /* 0x0000df00ff017b82 */ /* 0x000fe20000000800 */
[----:B------:R-:W0:Y:S07]  /*0010*/  S2R R7, SR_TID.Y ;  /* 0x0000000000077919 */ /* 0x000e2e0000002200 */
[----:B------:R-:W1:Y:S01]  /*0020*/  LDC R3, c[0x0][0x360] ;  /* 0x0000d800ff037b82 */ /* 0x000e620000000800 */
[----:B------:R-:W2:Y:S01]  /*0030*/  LDCU.64 UR6, c[0x0][0x390] ;  /* 0x00007200ff0677ac */ /* 0x000ea20008000a00 */
[----:B------:R-:W1:Y:S06]  /*0040*/  S2R R0, SR_TID.X ;  /* 0x0000000000007919 */ /* 0x000e6c0000002100 */
[----:B------:R-:W0:Y:S08]  /*0050*/  S2UR UR5, SR_CTAID.Y ;  /* 0x00000000000579c3 */ /* 0x000e300000002600 */
[----:B------:R-:W0:Y:S08]  /*0060*/  LDC R2, c[0x0][0x364] ;  /* 0x0000d900ff027b82 */ /* 0x000e300000000800 */
[----:B------:R-:W1:Y:S01]  /*0070*/  S2UR UR4, SR_CTAID.X ;  /* 0x00000000000479c3 */ /* 0x000e620000002500 */
[----:B0-----:R-:W-:-:S05]  /*0080*/  IMAD R7, R2, UR5, R7 ;  /* 0x0000000502077c24 */ /* 0x001fca000f8e0207 */
[----:B--2---:R-:W-:Y:S01]  /*0090*/  ISETP.GE.AND P0, PT, R7, UR7, PT ;  /* 0x0000000707007c0c */ /* 0x004fe2000bf06270 */
[----:B-1----:R-:W-:-:S05]  /*00a0*/  IMAD R0, R3, UR4, R0 ;  /* 0x0000000403007c24 */ /* 0x002fca000f8e0200 */
[----:B------:R-:W-:-:S13]  /*00b0*/  ISETP.GE.OR P0, PT, R0, UR6, P0 ;  /* 0x0000000600007c0c */ /* 0x000fda0008706670 */
[----:B------:R-:W-:Y:S05]  /*00c0*/  @P0 EXIT ;  /* 0x000000000000094d */ /* 0x000fea0003800000 */
[----:B------:R-:W0:Y:S01]  /*00d0*/  LDC.64 R2, c[0x0][0x380] ;  /* 0x0000e000ff027b82 */ /* 0x000e220000000a00 */
[----:B------:R-:W1:Y:S01]  /*00e0*/  LDCU.64 UR4, c[0x0][0x358] ;  /* 0x00006b00ff0477ac */ /* 0x000e620008000a00 */
[----:B------:R-:W-:-:S04]  /*00f0*/  IMAD R5, R0, UR7, R7 ;  /* 0x0000000700057c24 */ /* 0x000fc8000f8e0207 */
[----:B0-----:R-:W-:Y:S02]  /*0100*/  IMAD.WIDE R2, R5, 0x4, R2 ;  /* 0x0000000405027825 */ /* 0x001fe400078e0202 */
[----:B------:R-:W0:Y:S04]  /*0110*/  LDC.64 R4, c[0x0][0x388] ;  /* 0x0000e200ff047b82 */ /* 0x000e280000000a00 */
[----:B-1----:R-:W2:Y:S01]  /*0120*/  LDG.E R3, desc[UR4][R2.64] ;  /* 0x0000000402037981 */ /* 0x002ea2000c1e1900 */
[----:B------:R-:W-:-:S04]  /*0130*/  IMAD R7, R7, UR6, R0 ;  /* 0x0000000607077c24 */ /* 0x000fc8000f8e0200 */
[----:B0-----:R-:W-:-:S05]  /*0140*/  IMAD.WIDE R4, R7, 0x4, R4 ;  /* 0x0000000407047825 */ /* 0x001fca00078e0204 */
[----:B--2---:R-:W-:Y:S01]  /*0150*/  STG.E desc[UR4][R4.64], R3 ;  /* 0x0000000304007986 */ /* 0x004fe2000c101904 */
[----:B------:R-:W-:Y:S05]  /*0160*/  EXIT ;  /* 0x000000000000794d */ /* 0x000fea0003800000 */
.L_x_3:
        /* <DEDUP_REMOVED lines=9> */
.L_x_14:


//--------------------- .text._Z18transpose_rr_wc_2dPiS_ii --------------------------
	.section	.text._Z18transpose_rr_wc_2dPiS_ii,"ax",@progbits
	.align	128
        .global         _Z18transpose_rr_wc_2dPiS_ii
        .type           _Z18transpose_rr_wc_2dPiS_ii,@function
        .size           _Z18transpose_rr_wc_2dPiS_ii,(.L_x_15 - _Z18transpose_rr_wc_2dPiS_ii)
        .other          _Z18transpose_rr_wc_2dPiS_ii,@"STO_CUDA_ENTRY STV_DEFAULT"
_Z18transpose_rr_wc_2dPiS_ii:
.text._Z18transpose_rr_wc_2dPiS_ii:
        /* <DEDUP_REMOVED lines=23> */
.L_x_4:
        /* <DEDUP_REMOVED lines=9> */
.L_x_15:


//--------------------- .text._Z29transpose_rc_wr_1d_shared_bufPiS_ii --------------------------
	.section	.text._Z29transpose_rc_wr_1d_shared_bufPiS_ii,"ax",@progbits
	.align	128
        .global         _Z29transpose_rc_wr_1d_shared_bufPiS_ii
        .type           _Z29transpose_rc_wr_1d_shared_bufPiS_ii,@function
        .size           _Z29transpose_rc_wr_1d_shared_bufPiS_ii,(.L_x_16 - _Z29transpose_rc_wr_1d_shared_bufPiS_ii)
        .other          _Z29transpose_rc_wr_1d_shared_bufPiS_ii,@"STO_CUDA_ENTRY STV_DEFAULT"
_Z29transpose_rc_wr_1d_shared_bufPiS_ii:
.text._Z29transpose_rc_wr_1d_shared_bufPiS_ii:
[----:B------:R-:W-:Y:S01]  /*0000*/  LDC R1, c[0x0][0x37c] ;  /* 0x0000df00ff017b82 */ /* 0x000fe20000000800 */
[----:B------:R-:W0:Y:S07]  /*0010*/  S2R R4, SR_TID.X ;  /* 0x0000000000047919 */ /* 0x000e2e0000002100 */
[----:B------:R-:W0:Y:S01]  /*0020*/  S2UR UR4, SR_CTAID.X ;  /* 0x00000000000479c3 */ /* 0x000e220000002500 */
[----:B------:R-:W1:Y:S01]  /*0030*/  LDCU.64 UR6, c[0x0][0x358] ;  /* 0x00006b00ff0677ac */ /* 0x000e620008000a00 */
[----:B------:R-:W-:Y:S06]  /*0040*/  BSSY.RECONVERGENT B0, `(.L_x_5) ;  /* 0x000002a000007945 */ /* 0x000fec0003800200 */
[----:B------:R-:W0:Y:S08]  /*0050*/  LDC R5, c[0x0][0x360] ;  /* 0x0000d800ff057b82 */ /* 0x000e300000000800 */
[----:B------:R-:W2:Y:S08]  /*0060*/  LDC.64 R2, c[0x0][0x390] ;  /* 0x0000e400ff027b82 */ /* 0x000eb00000000a00 */
[----:B------:R-:W3:Y:S01]  /*0070*/  S2UR UR5, SR_CgaCtaId ;  /* 0x00000000000579c3 */ /* 0x000ee20000008800 */
[----:B0-----:R-:W-:Y:S01]  /*0080*/  IMAD R5, R5, UR4, R4 ;  /* 0x0000000405057c24 */ /* 0x001fe2000f8e0204 */
[----:B------:R-:W-:Y:S01]  /*0090*/  UMOV UR4, 0x400 ;  /* 0x0000040000047882 */ /* 0x000fe20000000000 */
[----:B--2---:R-:W-:-:S05]  /*00a0*/  IMAD R0, R3, R2, RZ ;  /* 0x0000000203007224 */ /* 0x004fca00078e02ff */
[----:B------:R-:W-:Y:S01]  /*00b0*/  ISETP.GE.AND P0, PT, R5, R0, PT ;  /* 0x000000000500720c */ /* 0x000fe20003f06270 */
[----:B---3--:R-:W-:-:S06]  /*00c0*/  ULEA UR4, UR5, UR4, 0x18 ;  /* 0x0000000405047291 */ /* 0x008fcc000f8ec0ff */
[----:B------:R-:W-:-:S06]  /*00d0*/  LEA R0, R4, UR4, 0x2 ;  /* 0x0000000404007c11 */ /* 0x000fcc000f8e10ff */
[----:B-1----:R-:W-:Y:S05]  /*00e0*/  @P0 BRA `(.L_x_6) ;  /* 0x00000000007c0947 */ /* 0x002fea0003800000 */
[----:B------:R-:W-:-:S04]  /*00f0*/  IABS R9, R2 ;  /* 0x0000000200097213 */ /* 0x000fc80000000000 */
[----:B------:R-:W0:Y:S08]  /*0100*/  I2F.RP R4, R9 ;  /* 0x0000000900047306 */ /* 0x000e300000209400 */
[----:B0-----:R-:W0:Y:S02]  /*0110*/  MUFU.RCP R4, R4 ;  /* 0x0000000400047308 */ /* 0x001e240000001000 */
[----:B0-----:R-:W-:-:S06]  /*0120*/  VIADD R6, R4, 0xffffffe ;  /* 0x0ffffffe04067836 */ /* 0x001fcc0000000000 */
[----:B------:R0:W1:Y:S02]  /*0130*/  F2I.FTZ.U32.TRUNC.NTZ R7, R6 ;  /* 0x0000000600077305 */ /* 0x000064000021f000 */
[----:B0-----:R-:W-:Y:S02]  /*0140*/  HFMA2 R6, -RZ, RZ, 0, 0 ;  /* 0x00000000ff067431 */ /* 0x001fe400000001ff */
[----:B-1----:R-:W-:-:S04]  /*0150*/  IMAD.MOV R8, RZ, RZ, -R7 ;  /* 0x000000ffff087224 */ /* 0x002fc800078e0a07 */
[----:B------:R-:W-:Y:S01]  /*0160*/  IMAD R11, R8, R9, RZ ;  /* 0x00000009080b7224 */ /* 0x000fe200078e02ff */
[----:B------:R-:W-:-:S03]  /*0170*/  IABS R8, R5 ;  /* 0x0000000500087213 */ /* 0x000fc60000000000 */
[----:B------:R-:W-:-:S06]  /*0180*/  IMAD.HI.U32 R7, R7, R11, R6 ;  /* 0x0000000b07077227 */ /* 0x000fcc00078e0006 */
[----:B------:R-:W-:-:S04]  /*0190*/  IMAD.HI.U32 R7, R7, R8, RZ ;  /* 0x0000000807077227 */ /* 0x000fc800078e00ff */
[----:B------:R-:W-:-:S04]  /*01a0*/  IMAD.MOV R4, RZ, RZ, -R7 ;  /* 0x000000ffff047224 */ /* 0x000fc800078e0a07 */
[----:B------:R-:W-:-:S05]  /*01b0*/  IMAD R4, R9, R4, R8 ;  /* 0x0000000409047224 */ /* 0x000fca00078e0208 */
[----:B------:R-:W-:-:S13]  /*01c0*/  ISETP.GT.U32.AND P2, PT, R9, R4, PT ;  /* 0x000000040900720c */ /* 0x000fda0003f44070 */
[-C--:B------:R-:W-:Y:S01]  /*01d0*/  @!P2 IADD3 R4, PT, PT, R4, -R9.reuse, RZ ;  /* 0x800000090404a210 */ /* 0x080fe20007ffe0ff */
[----:B------:R-:W-:Y:S01]  /*01e0*/  @!P2 VIADD R7, R7, 0x1 ;  /* 0x000000010707a836 */ /* 0x000fe20000000000 */
[----:B------:R-:W-:Y:S02]  /*01f0*/  ISETP.NE.AND P2, PT, R2, RZ, PT ;  /* 0x000000ff0200720c */ /* 0x000fe40003f45270 */
[----:B------:R-:W-:Y:S02]  /*0200*/  ISETP.GE.U32.AND P0, PT, R4, R9, PT ;  /* 0x000000090400720c */ /* 0x000fe40003f06070 */
[----:B------:R-:W-:-:S04]  /*0210*/  LOP3.LUT R4, R5, R2, RZ, 0x3c, !PT ;  /* 0x0000000205047212 */ /* 0x000fc800078e3cff */
[----:B------:R-:W-:-:S07]  /*0220*/  ISETP.GE.AND P1, PT, R4, RZ, PT ;  /* 0x000000ff0400720c */ /* 0x000fce0003f26270 */
[----:B------:R-:W-:-:S05]  /*0230*/  @P0 IADD3 R7, PT, PT, R7, 0x1, RZ ;  /* 0x0000000107070810 */ /* 0x000fca0007ffe0ff */
[----:B------:R-:W-:Y:S02]  /*0240*/  IMAD.MOV.U32 R4, RZ, RZ, R7 ;  /* 0x000000ffff047224 */ /* 0x000fe400078e0007 */
[----:B------:R-:W0:Y:S03]  /*0250*/  LDC.64 R6, c[0x0][0x380] ;  /* 0x0000e000ff067b82 */ /* 0x000e260000000a00 */
[----:B------:R-:W-:Y:S02]  /*0260*/  @!P1 IADD3 R4, PT, PT, -R4, RZ, RZ ;  /* 0x000000ff04049210 */ /* 0x000fe40007ffe1ff */
[----:B------:R-:W-:-:S04]  /*0270*/  @!P2 LOP3.LUT R4, RZ, R2, RZ, 0x33, !PT ;  /* 0x00000002ff04a212 */ /* 0x000fc800078e33ff */
[----:B------:R-:W-:-:S05]  /*0280*/  IADD3 R8, PT, PT, -R4, RZ, RZ ;  /* 0x000000ff04087210 */ /* 0x000fca0007ffe1ff */
[----:B------:R-:W-:-:S04]  /*0290*/  IMAD R2, R2, R8, R5 ;  /* 0x0000000802027224 */ /* 0x000fc800078e0205 */
[----:B------:R-:W-:-:S04]  /*02a0*/  IMAD R3, R2, R3, R4 ;  /* 0x0000000302037224 */ /* 0x000fc800078e0204 */
[----:B0-----:R-:W-:-:S06]  /*02b0*/  IMAD.WIDE R2, R3, 0x4, R6 ;  /* 0x0000000403027825 */ /* 0x001fcc00078e0206 */
[----:B------:R-:W2:Y:S04]  /*02c0*/  LDG.E R3, desc[UR6][R2.64] ;  /* 0x0000000602037981 */ /* 0x000ea8000c1e1900 */
[----:B--2---:R0:W-:Y:S02]  /*02d0*/  STS [R0], R3 ;  /* 0x0000000300007388 */ /* 0x0041e40000000800 */
.L_x_6:
[----:B------:R-:W-:Y:S05]  /*02e0*/  BSYNC.RECONVERGENT B0 ;  /* 0x0000000000007941 */ /* 0x000fea0003800200 */
.L_x_5:
[----:B------:R-:W-:Y:S08]  /*02f0*/  BAR.SYNC.DEFER_BLOCKING 0x0 ;  /* 0x0000000000007b1d */ /* 0x000ff00000010000 */
[----:B0-----:R-:W0:Y:S01]  /*0300*/  LDC.64 R2, c[0x0][0x388] ;  /* 0x0000e200ff027b82 */ /* 0x001e220000000a00 */
[----:B------:R-:W1:Y:S01]  /*0310*/  LDS R7, [R0] ;  /* 0x0000000000077984 */ /* 0x000e620000000800 */
[----:B0-----:R-:W-:-:S05]  /*0320*/  IMAD.WIDE R2, R5, 0x4, R2 ;  /* 0x0000000405027825 */ /* 0x001fca00078e0202 */
[----:B-1----:R-:W-:Y:S01]  /*0330*/  STG.E desc[UR6][R2.64], R7 ;  /* 0x0000000702007986 */ /* 0x002fe2000c101906 */
[----:B------:R-:W-:Y:S05]  /*0340*/  EXIT ;  /* 0x000000000000794d */ /* 0x000fea0003800000 */
.L_x_7:
        /* <DEDUP_REMOVED lines=11> */
.L_x_16:


//--------------------- .text._Z18transpose_rc_wr_f4PiS_ii --------------------------
	.section	.text._Z18transpose_rc_wr_f4PiS_ii,"ax",@progbits
	.align	128
        .global         _Z18transpose_rc_wr_f4PiS_ii
        .type           _Z18transpose_rc_wr_f4PiS_ii,@function
        .size           _Z18transpose_rc_wr_f4PiS_ii,(.L_x_17 - _Z18transpose_rc_wr_f4PiS_ii)
        .other          _Z18transpose_rc_wr_f4PiS_ii,@"STO_CUDA_ENTRY STV_DEFAULT"
_Z18transpose_rc_wr_f4PiS_ii:
.text._Z18transpose_rc_wr_f4PiS_ii:
[----:B------:R-:W-:Y:S08]  /*0000*/  LDC R1, c[0x0][0x37c] ;  /* 0x0000df00ff017b82 */ /* 0x000ff00000000800 */
[----:B------:R-:W0:Y:S01]  /*0010*/  LDC R11, c[0x0][0x390] ;  /* 0x0000e400ff0b7b82 */ /* 0x000e220000000800 */
[----:B------:R-:W1:Y:S07]  /*0020*/  S2R R0, SR_TID.X ;  /* 0x0000000000007919 */ /* 0x000e6e0000002100 */
[----:B------:R-:W1:Y:S08]  /*0030*/  S2UR UR4, SR_CTAID.X ;  /* 0x00000000000479c3 */ /* 0x000e700000002500 */
[----:B------:R-:W1:Y:S01]  /*0040*/  LDC R7, c[0x0][0x360] ;  /* 0x0000d800ff077b82 */ /* 0x000e620000000800 */
[----:B0-----:R-:W-:-:S07]  /*0050*/  IABS R9, R11 ;  /* 0x0000000b00097213 */ /* 0x001fce0000000000 */
[----:B------:R-:W0:Y:S01]  /*0060*/  LDC R13, c[0x0][0x394] ;  /* 0x0000e500ff0d7b82 */ /* 0x000e220000000800 */
[----:B------:R-:W2:Y:S01]  /*0070*/  I2F.RP R5, R9 ;  /* 0x0000000900057306 */ /* 0x000ea20000209400 */
[----:B-1----:R-:W-:-:S07]  /*0080*/  IMAD R0, R7, UR4, R0 ;  /* 0x0000000407007c24 */ /* 0x002fce000f8e0200 */
[----:B--2---:R-:W1:Y:S01]  /*0090*/  MUFU.RCP R5, R5 ;  /* 0x0000000500057308 */ /* 0x004e620000001000 */
[----:B------:R-:W-:Y:S02]  /*00a0*/  SHF.L.U32 R4, R0, 0x2, RZ ;  /* 0x0000000200047819 */ /* 0x000fe400000006ff */
[----:B-1----:R-:W-:-:S05]  /*00b0*/  IADD3 R2, PT, PT, R5, 0xffffffe, RZ ;  /* 0x0ffffffe05027810 */ /* 0x002fca0007ffe0ff */
[----:B------:R1:W2:Y:S02]  /*00c0*/  F2I.FTZ.U32.TRUNC.NTZ R3, R2 ;  /* 0x0000000200037305 */ /* 0x0002a4000021f000 */
[----:B-1----:R-:W-:Y:S02]  /*00d0*/  IMAD.MOV.U32 R2, RZ, RZ, RZ ;  /* 0x000000ffff027224 */ /* 0x002fe400078e00ff */
[----:B--2---:R-:W-:-:S04]  /*00e0*/  IMAD.MOV R6, RZ, RZ, -R3 ;  /* 0x000000ffff067224 */ /* 0x004fc800078e0a03 */
[----:B------:R-:W-:Y:S01]  /*00f0*/  IMAD R7, R6, R9, RZ ;  /* 0x0000000906077224 */ /* 0x000fe200078e02ff */
[----:B------:R-:W-:-:S03]  /*0100*/  IABS R6, R4 ;  /* 0x0000000400067213 */ /* 0x000fc60000000000 */
[----:B------:R-:W-:-:S06]  /*0110*/  IMAD.HI.U32 R3, R3, R7, R2 ;  /* 0x0000000703037227 */ /* 0x000fcc00078e0002 */
[----:B------:R-:W-:-:S05]  /*0120*/  IMAD.HI.U32 R3, R3, R6, RZ ;  /* 0x0000000603037227 */ /* 0x000fca00078e00ff */
[----:B------:R-:W-:-:S05]  /*0130*/  IADD3 R2, PT, PT, -R3, RZ, RZ ;  /* 0x000000ff03027210 */ /* 0x000fca0007ffe1ff */
[----:B------:R-:W-:-:S05]  /*0140*/  IMAD R2, R9, R2, R6 ;  /* 0x0000000209027224 */ /* 0x000fca00078e0206 */
[----:B------:R-:W-:-:S13]  /*0150*/  ISETP.GT.U32.AND P2, PT, R9, R2, PT ;  /* 0x000000020900720c */ /* 0x000fda0003f44070 */
[----:B------:R-:W-:Y:S01]  /*0160*/  @!P2 IMAD.IADD R2, R2, 0x1, -R9 ;  /* 0x000000010202a824 */ /* 0x000fe200078e0a09 */
[----:B------:R-:W-:Y:S02]  /*0170*/  @!P2 IADD3 R3, PT, PT, R3, 0x1, RZ ;  /* 0x000000010303a810 */ /* 0x000fe40007ffe0ff */
[----:B------:R-:W-:Y:S02]  /*0180*/  ISETP.NE.AND P2, PT, R11, RZ, PT ;  /* 0x000000ff0b00720c */ /* 0x000fe40003f45270 */
[----:B------:R-:W-:Y:S02]  /*0190*/  ISETP.GE.U32.AND P0, PT, R2, R9, PT ;  /* 0x000000090200720c */ /* 0x000fe40003f06070 */
[----:B------:R-:W-:-:S04]  /*01a0*/  LOP3.LUT R2, R4, R11, RZ, 0x3c, !PT ;  /* 0x0000000b04027212 */ /* 0x000fc800078e3cff */
[----:B------:R-:W-:-:S07]  /*01b0*/  ISETP.GE.AND P1, PT, R2, RZ, PT ;  /* 0x000000ff0200720c */ /* 0x000fce0003f26270 */
[----:B------:R-:W-:-:S05]  /*01c0*/  @P0 VIADD R3, R3, 0x1 ;  /* 0x0000000103030836 */ /* 0x000fca0000000000 */
[----:B------:R-:W-:-:S05]  /*01d0*/  MOV R6, R3 ;  /* 0x0000000300067202 */ /* 0x000fca0000000f00 */
[----:B------:R-:W-:Y:S01]  /*01e0*/  @!P1 IMAD.MOV R6, RZ, RZ, -R6 ;  /* 0x000000ffff069224 */ /* 0x000fe200078e0a06 */
[----:B------:R-:W-:-:S04]  /*01f0*/  @!P2 LOP3.LUT R6, RZ, R11, RZ, 0x33, !PT ;  /* 0x0000000bff06a212 */ /* 0x000fc800078e33ff */
[----:B------:R-:W-:-:S05]  /*0200*/  IADD3 R2, PT, PT, -R6, RZ, RZ ;  /* 0x000000ff06027210 */ /* 0x000fca0007ffe1ff */
[----:B------:R-:W-:-:S05]  /*0210*/  IMAD R4, R11, R2, R4 ;  /* 0x000000020b047224 */ /* 0x000fca00078e0204 */
[----:B------:R-:W-:-:S04]  /*0220*/  IADD3 R2, PT, PT, R4, 0x3, RZ ;  /* 0x0000000304027810 */ /* 0x000fc80007ffe0ff */
[----:B------:R-:W-:-:S04]  /*0230*/  ISETP.GE.AND P0, PT, R2, R11, PT ;  /* 0x0000000b0200720c */ /* 0x000fc80003f06270 */
[----:B0-----:R-:W-:-:S13]  /*0240*/  ISETP.GE.OR P0, PT, R6, R13, P0 ;  /* 0x0000000d0600720c */ /* 0x001fda0000706670 */
        /* <DEDUP_REMOVED lines=13> */
[----:B--2---:R-:W-:-:S05]  /*0320*/  IMAD.WIDE R14, R0, 0x10, R14 ;  /* 0x00000010000e7825 */ /* 0x004fca00078e020e */
[----:B---3--:R-:W-:Y:S01]  /*0330*/  STG.E.128 desc[UR4][R14.64], R4 ;  /* 0x000000040e007986 */ /* 0x008fe2000c101d04 */
[----:B------:R-:W-:Y:S05]  /*0340*/  EXIT ;  /* 0x000000000000794d */ /* 0x000fea0003800000 */
.L_x_8:
        /* <DEDUP_REMOVED lines=11> */
.L_x_17:


//--------------------- .text._Z15transpose_rc_wrPiS_ii --------------------------
	.section	.text._Z15transpose_rc_wrPiS_ii,"ax",@progbits
	.align	128
        .global         _Z15transpose_rc_wrPiS_ii
        .type           _Z15transpose_rc_wrPiS_ii,@function
        .size           _Z15transpose_rc_wrPiS_ii,(.L_x_18 - _Z15transpose_rc_wrPiS_ii)
        .other          _Z15transpose_rc_wrPiS_ii,@"STO_CUDA_ENTRY STV_DEFAULT"
_Z15transpose_rc_wrPiS_ii:
.text._Z15transpose_rc_wrPiS_ii:
[----:B------:R-:W-:Y:S01]  /*0000*/  LDC R1, c[0x0][0x37c] ;  /* 0x0000df00ff017b82 */ /* 0x000fe20000000800 */
[----:B------:R-:W0:Y:S07]  /*0010*/  S2R R5, SR_TID.X ;  /* 0x0000000000057919 */ /* 0x000e2e0000002100 */
[----:B------:R-:W0:Y:S08]  /*0020*/  S2UR UR4, SR_CTAID.X ;  /* 0x00000000000479c3 */ /* 0x000e300000002500 */
[----:B------:R-:W0:Y:S08]  /*0030*/  LDC R0, c[0x0][0x360] ;  /* 0x0000d800ff007b82 */ /* 0x000e300000000800 */
[----:B------:R-:W1:Y:S01]  /*0040*/  LDC.64 R2, c[0x0][0x390] ;  /* 0x0000e400ff027b82 */ /* 0x000e620000000a00 */
[----:B0-----:R-:W-:-:S02]  /*0050*/  IMAD R5, R0, UR4, R5 ;  /* 0x0000000400057c24 */ /* 0x001fc4000f8e0205 */
[----:B-1----:R-:W-:-:S05]  /*0060*/  IMAD R0, R3, R2, RZ ;  /* 0x0000000203007224 */ /* 0x002fca00078e02ff */
[----:B------:R-:W-:-:S13]  /*0070*/  ISETP.GE.AND P0, PT, R5, R0, PT ;  /* 0x000000000500720c */ /* 0x000fda0003f06270 */
[----:B------:R-:W-:Y:S05]  /*0080*/  @P0 EXIT ;  /* 0x000000000000094d */ /* 0x000fea0003800000 */
[----:B------:R-:W-:Y:S01]  /*0090*/  IABS R9, R2 ;  /* 0x0000000200097213 */ /* 0x000fe20000000000 */
[----:B------:R-:W0:Y:S03]  /*00a0*/  LDCU.64 UR4, c[0x0][0x358] ;  /* 0x00006b00ff0477ac */ /* 0x000e260008000a00 */
[----:B------:R-:W1:Y:S08]  /*00b0*/  I2F.RP R0, R9 ;  /* 0x0000000900007306 */ /* 0x000e700000209400 */
[----:B-1----:R-:W1:Y:S02]  /*00c0*/  MUFU.RCP R0, R0 ;  /* 0x0000000000007308 */ /* 0x002e640000001000 */
[----:B-1----:R-:W-:-:S06]  /*00d0*/  IADD3 R6, PT, PT, R0, 0xffffffe, RZ ;  /* 0x0ffffffe00067810 */ /* 0x002fcc0007ffe0ff */
[----:B------:R1:W2:Y:S02]  /*00e0*/  F2I.FTZ.U32.TRUNC.NTZ R7, R6 ;  /* 0x0000000600077305 */ /* 0x0002a4000021f000 */
[----:B-1----:R-:W-:Y:S02]  /*00f0*/  HFMA2 R6, -RZ, RZ, 0, 0 ;  /* 0x00000000ff067431 */ /* 0x002fe400000001ff */
[----:B--2---:R-:W-:-:S04]  /*0100*/  IMAD.MOV R4, RZ, RZ, -R7 ;  /* 0x000000ffff047224 */ /* 0x004fc800078e0a07 */
        /* <DEDUP_REMOVED lines=15> */
[----:B------:R-:W1:Y:S03]  /*0200*/  LDC.64 R6, c[0x0][0x380] ;  /* 0x0000e000ff067b82 */ /* 0x000e660000000a00 */
[----:B------:R-:W-:Y:S02]  /*0210*/  @!P1 IADD3 R0, PT, PT, -R0, RZ, RZ ;  /* 0x000000ff00009210 */ /* 0x000fe40007ffe1ff */
[----:B------:R-:W-:-:S04]  /*0220*/  @!P2 LOP3.LUT R0, RZ, R2, RZ, 0x33, !PT ;  /* 0x00000002ff00a212 */ /* 0x000fc800078e33ff */
[----:B------:R-:W-:-:S05]  /*0230*/  IADD3 R4, PT, PT, -R0, RZ, RZ ;  /* 0x000000ff00047210 */ /* 0x000fca0007ffe1ff */
[----:B------:R-:W-:-:S04]  /*0240*/  IMAD R2, R2, R4, R5 ;  /* 0x0000000402027224 */ /* 0x000fc800078e0205 */
[----:B------:R-:W-:-:S04]  /*0250*/  IMAD R3, R2, R3, R0 ;  /* 0x0000000302037224 */ /* 0x000fc800078e0200 */
[----:B-1----:R-:W-:Y:S02]  /*0260*/  IMAD.WIDE R2, R3, 0x4, R6 ;  /* 0x0000000403027825 */ /* 0x002fe400078e0206 */
[----:B------:R-:W1:Y:S04]  /*0270*/  LDC.64 R6, c[0x0][0x388] ;  /* 0x0000e200ff067b82 */ /* 0x000e680000000a00 */
[----:B0-----:R-:W2:Y:S01]  /*0280*/  LDG.E R3, desc[UR4][R2.64] ;  /* 0x0000000402037981 */ /* 0x001ea2000c1e1900 */
[----:B-1----:R-:W-:-:S05]  /*0290*/  IMAD.WIDE R4, R5, 0x4, R6 ;  /* 0x0000000405047825 */ /* 0x002fca00078e0206 */
[----:B--2---:R-:W-:Y:S01]  /*02a0*/  STG.E desc[UR4][R4.64], R3 ;  /* 0x0000000304007986 */ /* 0x004fe2000c101904 */
[----:B------:R-:W-:Y:S05]  /*02b0*/  EXIT ;  /* 0x000000000000794d */ /* 0x000fea0003800000 */
.L_x_9:
        /* <DEDUP_REMOVED lines=12> */
.L_x_18:


//--------------------- .text._Z15transpose_rr_wcPiS_ii --------------------------
	.section	.text._Z15transpose_rr_wcPiS_ii,"ax",@progbits
	.align	128
        .global         _Z15transpose_rr_wcPiS_ii
        .type           _Z15transpose_rr_wcPiS_ii,@function
        .size           _Z15transpose_rr_wcPiS_ii,(.L_x_19 - _Z15transpose_rr_wcPiS_ii)
        .other          _Z15transpose_rr_wcPiS_ii,@"STO_CUDA_ENTRY STV_DEFAULT"
_Z15transpose_rr_wcPiS_ii:
.text._Z15transpose_rr_wcPiS_ii:
        /* <DEDUP_REMOVED lines=9> */
[----:B------:R-:W0:Y:S01]  /*0090*/  LDC.64 R4, c[0x0][0x380] ;  /* 0x0000e000ff047b82 */ /* 0x000e220000000a00 */
[----:B------:R-:W1:Y:S01]  /*00a0*/  LDCU.64 UR4, c[0x0][0x358] ;  /* 0x00006b00ff0477ac */ /* 0x000e620008000a00 */
[----:B0-----:R-:W-:-:S05]  /*00b0*/  IMAD.WIDE R4, R0, 0x4, R4 ;  /* 0x0000000400047825 */ /* 0x001fca00078e0204 */
[----:B-1----:R0:W2:Y:S01]  /*00c0*/  LDG.E R9, desc[UR4][R4.64] ;  /* 0x0000000404097981 */ /* 0x0020a2000c1e1900 */
[----:B------:R-:W-:-:S04]  /*00d0*/  IABS R11, R3 ;  /* 0x00000003000b7213 */ /* 0x000fc80000000000 */
[----:B------:R-:W1:Y:S01]  /*00e0*/  I2F.RP R8, R11 ;  /* 0x0000000b00087306 */ /* 0x000e620000209400 */
[----:B0-----:R-:W-:-:S07]  /*00f0*/  IABS R4, R0 ;  /* 0x0000000000047213 */ /* 0x001fce0000000000 */
[----:B-1----:R-:W0:Y:S02]  /*0100*/  MUFU.RCP R8, R8 ;  /* 0x0000000800087308 */ /* 0x002e240000001000 */
[----:B0-----:R-:W-:-:S06]  /*0110*/  IADD3 R6, PT, PT, R8, 0xffffffe, RZ ;  /* 0x0ffffffe08067810 */ /* 0x001fcc0007ffe0ff */
[----:B------:R0:W1:Y:S02]  /*0120*/  F2I.FTZ.U32.TRUNC.NTZ R7, R6 ;  /* 0x0000000600077305 */ /* 0x000064000021f000 */
[----:B0-----:R-:W-:Y:S01]  /*0130*/  IMAD.MOV.U32 R6, RZ, RZ, RZ ;  /* 0x000000ffff067224 */ /* 0x001fe200078e00ff */
[----:B-1----:R-:W-:-:S05]  /*0140*/  IADD3 R10, PT, PT, RZ, -R7, RZ ;  /* 0x80000007ff0a7210 */ /* 0x002fca0007ffe0ff */
[----:B------:R-:W-:-:S04]  /*0150*/  IMAD R13, R10, R11, RZ ;  /* 0x0000000b0a0d7224 */ /* 0x000fc800078e02ff */
        /* <DEDUP_REMOVED lines=10> */
[----:B------:R-:W-:Y:S02]  /*0200*/  ISETP.GE.AND P1, PT, R4, RZ, PT ;  /* 0x000000ff0400720c */ /* 0x000fe40003f26270 */
[----:B------:R-:W0:Y:S05]  /*0210*/  LDC.64 R4, c[0x0][0x388] ;  /* 0x0000e200ff047b82 */ /* 0x000e2a0000000a00 */
[----:B------:R-:W-:-:S06]  /*0220*/  @P0 VIADD R7, R7, 0x1 ;  /* 0x0000000107070836 */ /* 0x000fcc0000000000 */
[----:B------:R-:W-:Y:S02]  /*0230*/  @!P1 IADD3 R7, PT, PT, -R7, RZ, RZ ;  /* 0x000000ff07079210 */ /* 0x000fe40007ffe1ff */
[----:B------:R-:W-:-:S05]  /*0240*/  @!P2 LOP3.LUT R7, RZ, R3, RZ, 0x33, !PT ;  /* 0x00000003ff07a212 */ /* 0x000fca00078e33ff */
[----:B------:R-:W-:-:S04]  /*0250*/  IMAD.MOV R6, RZ, RZ, -R7 ;  /* 0x000000ffff067224 */ /* 0x000fc800078e0a07 */
[----:B------:R-:W-:-:S04]  /*0260*/  IMAD R0, R3, R6, R0 ;  /* 0x0000000603007224 */ /* 0x000fc800078e0200 */
[----:B------:R-:W-:-:S04]  /*0270*/  IMAD R3, R0, R2, R7 ;  /* 0x0000000200037224 */ /* 0x000fc800078e0207 */
[----:B0-----:R-:W-:-:S05]  /*0280*/  IMAD.WIDE R2, R3, 0x4, R4 ;  /* 0x0000000403027825 */ /* 0x001fca00078e0204 */
[----:B--2---:R-:W-:Y:S01]  /*0290*/  STG.E desc[UR4][R2.64], R9 ;  /* 0x0000000902007986 */ /* 0x004fe2000c101904 */
[----:B------:R-:W-:Y:S05]  /*02a0*/  EXIT ;  /* 0x000000000000794d */ /* 0x000fea0003800000 */
.L_x_10:
        /* <DEDUP_REMOVED lines=13> */
.L_x_19:


//--------------------- .nv.shared._Z34transpose_rc_wr_2d_int4_shared_bufPiS_ii --------------------------
	.section	.nv.shared._Z34transpose_rc_wr_2d_int4_shared_bufPiS_ii,"aw",@nobits
	.sectionflags	@""
	.align	4
.nv.shared._Z34transpose_rc_wr_2d_int4_shared_bufPiS_ii:
	.zero		5120


//--------------------- .nv.shared.reserved.0     --------------------------
	.section	.nv.shared.reserved.0,"aw",@nobits
	.weak		__nv_reservedSMEM_offset_0_alias
	.size		__nv_reservedSMEM_offset_0_alias, 0, 64
	.other		__nv_reservedSMEM_offset_0_alias,@"STO_CUDA_RESERVED_SHARED STV_DEFAULT"
__nv_reservedSMEM_offset_0_alias:
	.zero		0
	.zero		64


//--------------------- .nv.shared._Z29transpose_rc_wr_1d_shared_bufPiS_ii --------------------------
	.section	.nv.shared._Z29transpose_rc_wr_1d_shared_bufPiS_ii,"aw",@nobits
	.sectionflags	@""
	.align	4
.nv.shared._Z29transpose_rc_wr_1d_shared_bufPiS_ii:
	.zero		5120


//--------------------- .nv.constant0._Z34transpose_rc_wr_2d_int4_shared_bufPiS_ii --------------------------
	.section	.nv.constant0._Z34transpose_rc_wr_2d_int4_shared_bufPiS_ii,"a",@progbits
	.sectionflags	@""
	.align	4
.nv.constant0._Z34transpose_rc_wr_2d_int4_shared_bufPiS_ii:
	.zero		920


//--------------------- .nv.constant0._Z23transpose_rc_wr_2d_int4PiS_ii --------------------------
	.section	.nv.constant0._Z23transpose_rc_wr_2d_int4PiS_ii,"a",@progbits
	.sectionflags	@""
	.align	4
.nv.constant0._Z23transpose_rc_wr_2d_int4PiS_ii:
	.zero		920


//--------------------- .nv.constant0._Z23transpose_rr_wc_2d_int4PiS_ii --------------------------
	.section	.nv.constant0._Z23transpose_rr_wc_2d_int4PiS_ii,"a",@progbits
	.sectionflags	@""
	.align	4
.nv.constant0._Z23transpose_rr_wc_2d_int4PiS_ii:
	.zero		920


//--------------------- .nv.constant0._Z18transpose_rc_wr_2dPiS_ii --------------------------
	.section	.nv.constant0._Z18transpose_rc_wr_2dPiS_ii,"a",@progbits
	.sectionflags	@""
	.align	4
.nv.constant0._Z18transpose_rc_wr_2dPiS_ii:
	.zero		920


//--------------------- .nv.constant0._Z18transpose_rr_wc_2dPiS_ii --------------------------
	.section	.nv.constant0._Z18transpose_rr_wc_2dPiS_ii,"a",@progbits
	.sectionflags	@""
	.align	4
.nv.constant0._Z18transpose_rr_wc_2dPiS_ii:
	.zero		920


//--------------------- .nv.constant0._Z29transpose_rc_wr_1d_shared_bufPiS_ii --------------------------
	.section	.nv.constant0._Z29transpose_rc_wr_1d_shared_bufPiS_ii,"a",@progbits
	.sectionflags	@""
	.align	4
.nv.constant0._Z29transpose_rc_wr_1d_shared_bufPiS_ii:
	.zero		920


//--------------------- .nv.constant0._Z18transpose_rc_wr_f4PiS_ii --------------------------
	.section	.nv.constant0._Z18transpose_rc_wr_f4PiS_ii,"a",@progbits
	.sectionflags	@""
	.align	4
.nv.constant0._Z18transpose_rc_wr_f4PiS_ii:
	.zero		920


//--------------------- .nv.constant0._Z15transpose_rc_wrPiS_ii --------------------------
	.section	.nv.constant0._Z15transpose_rc_wrPiS_ii,"a",@progbits
	.sectionflags	@""
	.align	4
.nv.constant0._Z15transpose_rc_wrPiS_ii:
	.zero		920


//--------------------- .nv.constant0._Z15transpose_rr_wcPiS_ii --------------------------
	.section	.nv.constant0._Z15transpose_rr_wcPiS_ii,"a",@progbits
	.sectionflags	@""
	.align	4
.nv.constant0._Z15transpose_rr_wcPiS_ii:
	.zero		920


//--------------------- SYMBOLS --------------------------

	.type		.nv.reservedSmem.offset0,@object
	.size		.nv.reservedSmem.offset0,0x4
	.type		.nv.reservedSmem.cap,@object
	.size		.nv.reservedSmem.cap,0x4
